//
// Generated by NVIDIA NVVM Compiler
//
// Compiler Build ID: CL-36424714
// Cuda compilation tools, release 13.0, V13.0.88
// Based on NVVM 20.0.0
//

.version 9.0
.target sm_100
.address_size 64

	// .globl	_Z14calculateKMeanPdS_S_S_S_S_Piii

.visible .entry _Z14calculateKMeanPdS_S_S_S_S_Piii(
	.param .u64 .ptr .align 1 _Z14calculateKMeanPdS_S_S_S_S_Piii_param_0,
	.param .u64 .ptr .align 1 _Z14calculateKMeanPdS_S_S_S_S_Piii_param_1,
	.param .u64 .ptr .align 1 _Z14calculateKMeanPdS_S_S_S_S_Piii_param_2,
	.param .u64 .ptr .align 1 _Z14calculateKMeanPdS_S_S_S_S_Piii_param_3,
	.param .u64 .ptr .align 1 _Z14calculateKMeanPdS_S_S_S_S_Piii_param_4,
	.param .u64 .ptr .align 1 _Z14calculateKMeanPdS_S_S_S_S_Piii_param_5,
	.param .u64 .ptr .align 1 _Z14calculateKMeanPdS_S_S_S_S_Piii_param_6,
	.param .u32 _Z14calculateKMeanPdS_S_S_S_S_Piii_param_7,
	.param .u32 _Z14calculateKMeanPdS_S_S_S_S_Piii_param_8
)
{
	.reg .pred 	%p<26>;
	.reg .b32 	%r<74>;
	.reg .b32 	%f<148>;
	.reg .b64 	%rd<45>;
	.reg .b64 	%fd<90>;

	ld.param.u64 	%rd17, [_Z14calculateKMeanPdS_S_S_S_S_Piii_param_0];
	ld.param.u64 	%rd18, [_Z14calculateKMeanPdS_S_S_S_S_Piii_param_1];
	ld.param.u64 	%rd19, [_Z14calculateKMeanPdS_S_S_S_S_Piii_param_2];
	ld.param.u64 	%rd13, [_Z14calculateKMeanPdS_S_S_S_S_Piii_param_3];
	ld.param.u64 	%rd14, [_Z14calculateKMeanPdS_S_S_S_S_Piii_param_4];
	ld.param.u64 	%rd15, [_Z14calculateKMeanPdS_S_S_S_S_Piii_param_5];
	ld.param.u64 	%rd16, [_Z14calculateKMeanPdS_S_S_S_S_Piii_param_6];
	ld.param.u32 	%r27, [_Z14calculateKMeanPdS_S_S_S_S_Piii_param_7];
	ld.param.u32 	%r26, [_Z14calculateKMeanPdS_S_S_S_S_Piii_param_8];
	cvta.to.global.u64 	%rd1, %rd19;
	cvta.to.global.u64 	%rd2, %rd18;
	cvta.to.global.u64 	%rd3, %rd17;
	mov.u32 	%r28, %ctaid.x;
	mov.u32 	%r29, %ntid.x;
	mov.u32 	%r30, %tid.x;
	mad.lo.s32 	%r1, %r28, %r29, %r30;
	setp.ge.s32 	%p1, %r1, %r27;
	@%p1 bra 	$L__BB0_15;
	cvta.to.global.u64 	%rd20, %rd13;
	cvta.to.global.u64 	%rd21, %rd14;
	cvta.to.global.u64 	%rd22, %rd15;
	mul.wide.s32 	%rd23, %r1, 8;
	add.s64 	%rd24, %rd20, %rd23;
	ld.global.f64 	%fd9, [%rd24];
	cvt.rn.f32.f64 	%f1, %fd9;
	add.s64 	%rd25, %rd21, %rd23;
	ld.global.f64 	%fd10, [%rd25];
	cvt.rn.f32.f64 	%f2, %fd10;
	add.s64 	%rd26, %rd22, %rd23;
	ld.global.f64 	%fd11, [%rd26];
	cvt.rn.f32.f64 	%f3, %fd11;
	ld.global.f64 	%fd12, [%rd3];
	cvt.rn.f32.f64 	%f5, %fd12;
	ld.global.f64 	%fd13, [%rd2];
	cvt.rn.f32.f64 	%f6, %fd13;
	ld.global.f64 	%fd14, [%rd1];
	cvt.rn.f32.f64 	%f7, %fd14;
	sub.f32 	%f8, %f1, %f5;
	sub.f32 	%f9, %f2, %f6;
	sub.f32 	%f10, %f3, %f7;
	mul.f32 	%f11, %f9, %f9;
	fma.rn.f32 	%f12, %f8, %f8, %f11;
	fma.rn.f32 	%f4, %f10, %f10, %f12;
	setp.lt.s32 	%p2, %r26, 2;
	mov.b32 	%r73, 0;
	@%p2 bra 	$L__BB0_14;
	cvt.f64.f32 	%fd88, %f4;
	add.s32 	%r2, %r26, -1;
	add.s32 	%r35, %r26, -2;
	and.b32  	%r3, %r2, 7;
	setp.lt.u32 	%p3, %r35, 7;
	mov.b32 	%r73, 0;
	mov.b32 	%r68, 1;
	@%p3 bra 	$L__BB0_6;
	and.b32  	%r4, %r2, -8;
	add.s64 	%rd44, %rd3, 32;
	add.s64 	%rd43, %rd2, 32;
	add.s64 	%rd42, %rd1, 32;
	mov.b32 	%r62, 0;
	mov.u32 	%r73, %r62;
$L__BB0_4:
	.pragma "nounroll";
	add.s32 	%r37, %r62, 1;
	ld.global.f64 	%fd15, [%rd44+-24];
	cvt.rn.f32.f64 	%f13, %fd15;
	ld.global.f64 	%fd16, [%rd43+-24];
	cvt.rn.f32.f64 	%f14, %fd16;
	ld.global.f64 	%fd17, [%rd42+-24];
	cvt.rn.f32.f64 	%f15, %fd17;
	sub.f32 	%f16, %f1, %f13;
	sub.f32 	%f17, %f2, %f14;
	sub.f32 	%f18, %f3, %f15;
	mul.f32 	%f19, %f17, %f17;
	fma.rn.f32 	%f20, %f16, %f16, %f19;
	fma.rn.f32 	%f21, %f18, %f18, %f20;
	cvt.f64.f32 	%fd18, %f21;
	setp.gt.f64 	%p4, %fd88, %fd18;
	selp.f64 	%fd19, %fd18, %fd88, %p4;
	selp.b32 	%r38, %r37, %r73, %p4;
	ld.global.f64 	%fd20, [%rd44+-16];
	cvt.rn.f32.f64 	%f22, %fd20;
	ld.global.f64 	%fd21, [%rd43+-16];
	cvt.rn.f32.f64 	%f23, %fd21;
	ld.global.f64 	%fd22, [%rd42+-16];
	cvt.rn.f32.f64 	%f24, %fd22;
	sub.f32 	%f25, %f1, %f22;
	sub.f32 	%f26, %f2, %f23;
	sub.f32 	%f27, %f3, %f24;
	mul.f32 	%f28, %f26, %f26;
	fma.rn.f32 	%f29, %f25, %f25, %f28;
	fma.rn.f32 	%f30, %f27, %f27, %f29;
	cvt.f64.f32 	%fd23, %f30;
	setp.gt.f64 	%p5, %fd19, %fd23;
	selp.f64 	%fd24, %fd23, %fd19, %p5;
	add.s32 	%r39, %r62, 2;
	selp.b32 	%r40, %r39, %r38, %p5;
	ld.global.f64 	%fd25, [%rd44+-8];
	cvt.rn.f32.f64 	%f31, %fd25;
	ld.global.f64 	%fd26, [%rd43+-8];
	cvt.rn.f32.f64 	%f32, %fd26;
	ld.global.f64 	%fd27, [%rd42+-8];
	cvt.rn.f32.f64 	%f33, %fd27;
	sub.f32 	%f34, %f1, %f31;
	sub.f32 	%f35, %f2, %f32;
	sub.f32 	%f36, %f3, %f33;
	mul.f32 	%f37, %f35, %f35;
	fma.rn.f32 	%f38, %f34, %f34, %f37;
	fma.rn.f32 	%f39, %f36, %f36, %f38;
	cvt.f64.f32 	%fd28, %f39;
	setp.gt.f64 	%p6, %fd24, %fd28;
	selp.f64 	%fd29, %fd28, %fd24, %p6;
	add.s32 	%r41, %r62, 3;
	selp.b32 	%r42, %r41, %r40, %p6;
	ld.global.f64 	%fd30, [%rd44];
	cvt.rn.f32.f64 	%f40, %fd30;
	ld.global.f64 	%fd31, [%rd43];
	cvt.rn.f32.f64 	%f41, %fd31;
	ld.global.f64 	%fd32, [%rd42];
	cvt.rn.f32.f64 	%f42, %fd32;
	sub.f32 	%f43, %f1, %f40;
	sub.f32 	%f44, %f2, %f41;
	sub.f32 	%f45, %f3, %f42;
	mul.f32 	%f46, %f44, %f44;
	fma.rn.f32 	%f47, %f43, %f43, %f46;
	fma.rn.f32 	%f48, %f45, %f45, %f47;
	cvt.f64.f32 	%fd33, %f48;
	setp.gt.f64 	%p7, %fd29, %fd33;
	selp.f64 	%fd34, %fd33, %fd29, %p7;
	add.s32 	%r43, %r62, 4;
	selp.b32 	%r44, %r43, %r42, %p7;
	ld.global.f64 	%fd35, [%rd44+8];
	cvt.rn.f32.f64 	%f49, %fd35;
	ld.global.f64 	%fd36, [%rd43+8];
	cvt.rn.f32.f64 	%f50, %fd36;
	ld.global.f64 	%fd37, [%rd42+8];
	cvt.rn.f32.f64 	%f51, %fd37;
	sub.f32 	%f52, %f1, %f49;
	sub.f32 	%f53, %f2, %f50;
	sub.f32 	%f54, %f3, %f51;
	mul.f32 	%f55, %f53, %f53;
	fma.rn.f32 	%f56, %f52, %f52, %f55;
	fma.rn.f32 	%f57, %f54, %f54, %f56;
	cvt.f64.f32 	%fd38, %f57;
	setp.gt.f64 	%p8, %fd34, %fd38;
	selp.f64 	%fd39, %fd38, %fd34, %p8;
	add.s32 	%r45, %r62, 5;
	selp.b32 	%r46, %r45, %r44, %p8;
	ld.global.f64 	%fd40, [%rd44+16];
	cvt.rn.f32.f64 	%f58, %fd40;
	ld.global.f64 	%fd41, [%rd43+16];
	cvt.rn.f32.f64 	%f59, %fd41;
	ld.global.f64 	%fd42, [%rd42+16];
	cvt.rn.f32.f64 	%f60, %fd42;
	sub.f32 	%f61, %f1, %f58;
	sub.f32 	%f62, %f2, %f59;
	sub.f32 	%f63, %f3, %f60;
	mul.f32 	%f64, %f62, %f62;
	fma.rn.f32 	%f65, %f61, %f61, %f64;
	fma.rn.f32 	%f66, %f63, %f63, %f65;
	cvt.f64.f32 	%fd43, %f66;
	setp.gt.f64 	%p9, %fd39, %fd43;
	selp.f64 	%fd44, %fd43, %fd39, %p9;
	add.s32 	%r47, %r62, 6;
	selp.b32 	%r48, %r47, %r46, %p9;
	ld.global.f64 	%fd45, [%rd44+24];
	cvt.rn.f32.f64 	%f67, %fd45;
	ld.global.f64 	%fd46, [%rd43+24];
	cvt.rn.f32.f64 	%f68, %fd46;
	ld.global.f64 	%fd47, [%rd42+24];
	cvt.rn.f32.f64 	%f69, %fd47;
	sub.f32 	%f70, %f1, %f67;
	sub.f32 	%f71, %f2, %f68;
	sub.f32 	%f72, %f3, %f69;
	mul.f32 	%f73, %f71, %f71;
	fma.rn.f32 	%f74, %f70, %f70, %f73;
	fma.rn.f32 	%f75, %f72, %f72, %f74;
	cvt.f64.f32 	%fd48, %f75;
	setp.gt.f64 	%p10, %fd44, %fd48;
	selp.f64 	%fd49, %fd48, %fd44, %p10;
	add.s32 	%r49, %r62, 7;
	selp.b32 	%r50, %r49, %r48, %p10;
	ld.global.f64 	%fd50, [%rd44+32];
	cvt.rn.f32.f64 	%f76, %fd50;
	ld.global.f64 	%fd51, [%rd43+32];
	cvt.rn.f32.f64 	%f77, %fd51;
	ld.global.f64 	%fd52, [%rd42+32];
	cvt.rn.f32.f64 	%f78, %fd52;
	sub.f32 	%f79, %f1, %f76;
	sub.f32 	%f80, %f2, %f77;
	sub.f32 	%f81, %f3, %f78;
	mul.f32 	%f82, %f80, %f80;
	fma.rn.f32 	%f83, %f79, %f79, %f82;
	fma.rn.f32 	%f84, %f81, %f81, %f83;
	cvt.f64.f32 	%fd53, %f84;
	setp.gt.f64 	%p11, %fd49, %fd53;
	selp.f64 	%fd88, %fd53, %fd49, %p11;
	add.s32 	%r62, %r62, 8;
	selp.b32 	%r73, %r62, %r50, %p11;
	add.s64 	%rd44, %rd44, 64;
	add.s64 	%rd43, %rd43, 64;
	add.s64 	%rd42, %rd42, 64;
	setp.ne.s32 	%p12, %r62, %r4;
	@%p12 bra 	$L__BB0_4;
	add.s32 	%r68, %r62, 1;
$L__BB0_6:
	setp.eq.s32 	%p13, %r3, 0;
	@%p13 bra 	$L__BB0_14;
	and.b32  	%r13, %r2, 3;
	setp.lt.u32 	%p14, %r3, 4;
	@%p14 bra 	$L__BB0_9;
	mul.wide.u32 	%rd27, %r68, 8;
	add.s64 	%rd28, %rd3, %rd27;
	ld.global.f64 	%fd54, [%rd28];
	cvt.rn.f32.f64 	%f85, %fd54;
	add.s64 	%rd29, %rd2, %rd27;
	ld.global.f64 	%fd55, [%rd29];
	cvt.rn.f32.f64 	%f86, %fd55;
	add.s64 	%rd30, %rd1, %rd27;
	ld.global.f64 	%fd56, [%rd30];
	cvt.rn.f32.f64 	%f87, %fd56;
	sub.f32 	%f88, %f1, %f85;
	sub.f32 	%f89, %f2, %f86;
	sub.f32 	%f90, %f3, %f87;
	mul.f32 	%f91, %f89, %f89;
	fma.rn.f32 	%f92, %f88, %f88, %f91;
	fma.rn.f32 	%f93, %f90, %f90, %f92;
	cvt.f64.f32 	%fd57, %f93;
	setp.gt.f64 	%p15, %fd88, %fd57;
	selp.f64 	%fd58, %fd57, %fd88, %p15;
	selp.b32 	%r52, %r68, %r73, %p15;
	add.s32 	%r53, %r68, 1;
	ld.global.f64 	%fd59, [%rd28+8];
	cvt.rn.f32.f64 	%f94, %fd59;
	ld.global.f64 	%fd60, [%rd29+8];
	cvt.rn.f32.f64 	%f95, %fd60;
	ld.global.f64 	%fd61, [%rd30+8];
	cvt.rn.f32.f64 	%f96, %fd61;
	sub.f32 	%f97, %f1, %f94;
	sub.f32 	%f98, %f2, %f95;
	sub.f32 	%f99, %f3, %f96;
	mul.f32 	%f100, %f98, %f98;
	fma.rn.f32 	%f101, %f97, %f97, %f100;
	fma.rn.f32 	%f102, %f99, %f99, %f101;
	cvt.f64.f32 	%fd62, %f102;
	setp.gt.f64 	%p16, %fd58, %fd62;
	selp.f64 	%fd63, %fd62, %fd58, %p16;
	selp.b32 	%r54, %r53, %r52, %p16;
	add.s32 	%r55, %r68, 2;
	ld.global.f64 	%fd64, [%rd28+16];
	cvt.rn.f32.f64 	%f103, %fd64;
	ld.global.f64 	%fd65, [%rd29+16];
	cvt.rn.f32.f64 	%f104, %fd65;
	ld.global.f64 	%fd66, [%rd30+16];
	cvt.rn.f32.f64 	%f105, %fd66;
	sub.f32 	%f106, %f1, %f103;
	sub.f32 	%f107, %f2, %f104;
	sub.f32 	%f108, %f3, %f105;
	mul.f32 	%f109, %f107, %f107;
	fma.rn.f32 	%f110, %f106, %f106, %f109;
	fma.rn.f32 	%f111, %f108, %f108, %f110;
	cvt.f64.f32 	%fd67, %f111;
	setp.gt.f64 	%p17, %fd63, %fd67;
	selp.f64 	%fd68, %fd67, %fd63, %p17;
	selp.b32 	%r56, %r55, %r54, %p17;
	add.s32 	%r57, %r68, 3;
	ld.global.f64 	%fd69, [%rd28+24];
	cvt.rn.f32.f64 	%f112, %fd69;
	ld.global.f64 	%fd70, [%rd29+24];
	cvt.rn.f32.f64 	%f113, %fd70;
	ld.global.f64 	%fd71, [%rd30+24];
	cvt.rn.f32.f64 	%f114, %fd71;
	sub.f32 	%f115, %f1, %f112;
	sub.f32 	%f116, %f2, %f113;
	sub.f32 	%f117, %f3, %f114;
	mul.f32 	%f118, %f116, %f116;
	fma.rn.f32 	%f119, %f115, %f115, %f118;
	fma.rn.f32 	%f120, %f117, %f117, %f119;
	cvt.f64.f32 	%fd72, %f120;
	setp.gt.f64 	%p18, %fd68, %fd72;
	selp.f64 	%fd88, %fd72, %fd68, %p18;
	selp.b32 	%r73, %r57, %r56, %p18;
	add.s32 	%r68, %r68, 4;
$L__BB0_9:
	setp.eq.s32 	%p19, %r13, 0;
	@%p19 bra 	$L__BB0_14;
	setp.eq.s32 	%p20, %r13, 1;
	@%p20 bra 	$L__BB0_12;
	mul.wide.u32 	%rd31, %r68, 8;
	add.s64 	%rd32, %rd3, %rd31;
	ld.global.f64 	%fd73, [%rd32];
	cvt.rn.f32.f64 	%f121, %fd73;
	add.s64 	%rd33, %rd2, %rd31;
	ld.global.f64 	%fd74, [%rd33];
	cvt.rn.f32.f64 	%f122, %fd74;
	add.s64 	%rd34, %rd1, %rd31;
	ld.global.f64 	%fd75, [%rd34];
	cvt.rn.f32.f64 	%f123, %fd75;
	sub.f32 	%f124, %f1, %f121;
	sub.f32 	%f125, %f2, %f122;
	sub.f32 	%f126, %f3, %f123;
	mul.f32 	%f127, %f125, %f125;
	fma.rn.f32 	%f128, %f124, %f124, %f127;
	fma.rn.f32 	%f129, %f126, %f126, %f128;
	cvt.f64.f32 	%fd76, %f129;
	setp.gt.f64 	%p21, %fd88, %fd76;
	selp.f64 	%fd77, %fd76, %fd88, %p21;
	selp.b32 	%r59, %r68, %r73, %p21;
	add.s32 	%r60, %r68, 1;
	ld.global.f64 	%fd78, [%rd32+8];
	cvt.rn.f32.f64 	%f130, %fd78;
	ld.global.f64 	%fd79, [%rd33+8];
	cvt.rn.f32.f64 	%f131, %fd79;
	ld.global.f64 	%fd80, [%rd34+8];
	cvt.rn.f32.f64 	%f132, %fd80;
	sub.f32 	%f133, %f1, %f130;
	sub.f32 	%f134, %f2, %f131;
	sub.f32 	%f135, %f3, %f132;
	mul.f32 	%f136, %f134, %f134;
	fma.rn.f32 	%f137, %f133, %f133, %f136;
	fma.rn.f32 	%f138, %f135, %f135, %f137;
	cvt.f64.f32 	%fd81, %f138;
	setp.gt.f64 	%p22, %fd77, %fd81;
	selp.f64 	%fd88, %fd81, %fd77, %p22;
	selp.b32 	%r73, %r60, %r59, %p22;
	add.s32 	%r68, %r68, 2;
$L__BB0_12:
	and.b32  	%r61, %r2, 1;
	setp.eq.b32 	%p23, %r61, 1;
	not.pred 	%p24, %p23;
	@%p24 bra 	$L__BB0_14;
	mul.wide.u32 	%rd35, %r68, 8;
	add.s64 	%rd36, %rd3, %rd35;
	ld.global.f64 	%fd82, [%rd36];
	cvt.rn.f32.f64 	%f139, %fd82;
	add.s64 	%rd37, %rd2, %rd35;
	ld.global.f64 	%fd83, [%rd37];
	cvt.rn.f32.f64 	%f140, %fd83;
	add.s64 	%rd38, %rd1, %rd35;
	ld.global.f64 	%fd84, [%rd38];
	cvt.rn.f32.f64 	%f141, %fd84;
	sub.f32 	%f142, %f1, %f139;
	sub.f32 	%f143, %f2, %f140;
	sub.f32 	%f144, %f3, %f141;
	mul.f32 	%f145, %f143, %f143;
	fma.rn.f32 	%f146, %f142, %f142, %f145;
	fma.rn.f32 	%f147, %f144, %f144, %f146;
	cvt.f64.f32 	%fd85, %f147;
	setp.gt.f64 	%p25, %fd88, %fd85;
	selp.b32 	%r73, %r68, %r73, %p25;
$L__BB0_14:
	cvta.to.global.u64 	%rd39, %rd16;
	mul.wide.s32 	%rd40, %r1, 4;
	add.s64 	%rd41, %rd39, %rd40;
	st.global.u32 	[%rd41], %r73;
$L__BB0_15:
	ret;

}


// ===== COMPILED SASS (sm_100) =====

	.target	sm_100

	.elftype	@"ET_EXEC"


//--------------------- .note.nv.tkinfo           --------------------------
	.section	.note.nv.tkinfo,"",@"SHT_NOTE"
	.sectionflags	@"SHF_NOTE_NV_TKINFO"
	.tkinfo
        /*0018*/ 	.word	0x00000002
        /*0030*/ 	.string	""
        /*0030*/ 	.string	"ptxas"
        /*0030*/ 	.string	"Cuda compilation tools, release 13.0, V13.0.88"
        /*0030*/ 	.string	"Build cuda_13.0.r13.0/compiler.36424714_0"
        /*0030*/ 	.string	"-arch sm_100 -m 64 "



//--------------------- .note.nv.cuinfo           --------------------------
	.section	.note.nv.cuinfo,"",@"SHT_NOTE"
	.sectionflags	@"SHF_NOTE_NV_CUINFO"
        /*0018*/ 	.short	0x0002
        /*001a*/ 	.short	0x0064
        /*001c*/ 	.short	0x0082
	.zero		2


//--------------------- .nv.info                  --------------------------
	.section	.nv.info,"",@"SHT_CUDA_INFO"
	.align	4


	//----- nvinfo : EIATTR_REGCOUNT
	.align		4
        /*0000*/ 	.byte	0x04, 0x2f
        /*0002*/ 	.short	(.L_1 - .L_0)
	.align		4
.L_0:
        /*0004*/ 	.word	index@(_Z14calculateKMeanPdS_S_S_S_S_Piii)
        /*0008*/ 	.word	0x00000020


	//----- nvinfo : EIATTR_FRAME_SIZE
	.align		4
.L_1:
        /*000c*/ 	.byte	0x04, 0x11
        /*000e*/ 	.short	(.L_3 - .L_2)
	.align		4
.L_2:
        /*0010*/ 	.word	index@(_Z14calculateKMeanPdS_S_S_S_S_Piii)
        /*0014*/ 	.word	0x00000000


	//----- nvinfo : EIATTR_MIN_STACK_SIZE
	.align		4
.L_3:
        /*0018*/ 	.byte	0x04, 0x12
        /*001a*/ 	.short	(.L_5 - .L_4)
	.align		4
.L_4:
        /*001c*/ 	.word	index@(_Z14calculateKMeanPdS_S_S_S_S_Piii)
        /*0020*/ 	.word	0x00000000
.L_5:


//--------------------- .nv.compat                --------------------------
	.section	.nv.compat,"",@"SHT_CUDA_COMPAT_INFO"
	.align	4
        /*0000*/ 	.byte	0x02, 0x09, 0x00, 0x00, 0x02, 0x02, 0x01, 0x00, 0x02, 0x05, 0x05, 0x00, 0x03, 0x07, 0x01, 0x01
        /*0010*/ 	.byte	0x02, 0x03, 0x00, 0x00, 0x02, 0x06, 0x01, 0x00, 0x04, 0x0b, 0x08, 0x00, 0x01, 0x00, 0x00, 0x00
        /*0020*/ 	.byte	0x00, 0x00, 0x00, 0x00


//--------------------- .nv.info._Z14calculateKMeanPdS_S_S_S_S_Piii --------------------------
	.section	.nv.info._Z14calculateKMeanPdS_S_S_S_S_Piii,"",@"SHT_CUDA_INFO"
	.sectionflags	@""
	.align	4


	//----- nvinfo : EIATTR_CUDA_API_VERSION
	.align		4
        /*0000*/ 	.byte	0x04, 0x37
        /*0002*/ 	.short	(.L_7 - .L_6)
.L_6:
        /*0004*/ 	.word	0x00000082


	//----- nvinfo : EIATTR_KPARAM_INFO
	.align		4
.L_7:
        /*0008*/ 	.byte	0x04, 0x17
        /*000a*/ 	.short	(.L_9 - .L_8)
.L_8:
        /*000c*/ 	.word	0x00000000
        /*0010*/ 	.short	0x0008
        /*0012*/ 	.short	0x003c
        /*0014*/ 	.byte	0x00, 0xf0, 0x11, 0x00


	//----- nvinfo : EIATTR_KPARAM_INFO
	.align		4
.L_9:
        /*0018*/ 	.byte	0x04, 0x17
        /*001a*/ 	.short	(.L_11 - .L_10)
.L_10:
        /*001c*/ 	.word	0x00000000
        /*0020*/ 	.short	0x0007
        /*0022*/ 	.short	0x0038
        /*0024*/ 	.byte	0x00, 0xf0, 0x11, 0x00


	//----- nvinfo : EIATTR_KPARAM_INFO
	.align		4
.L_11:
        /*0028*/ 	.byte	0x04, 0x17
        /*002a*/ 	.short	(.L_13 - .L_12)
.L_12:
        /*002c*/ 	.word	0x00000000
        /*0030*/ 	.short	0x0006
        /*0032*/ 	.short	0x0030
        /*0034*/ 	.byte	0x00, 0xf5, 0x21, 0x00


	//----- nvinfo : EIATTR_KPARAM_INFO
	.align		4
.L_13:
        /*0038*/ 	.byte	0x04, 0x17
        /*003a*/ 	.short	(.L_15 - .L_14)
.L_14:
        /*003c*/ 	.word	0x00000000
        /*0040*/ 	.short	0x0005
        /*0042*/ 	.short	0x0028
        /*0044*/ 	.byte	0x00, 0xf5, 0x21, 0x00


	//----- nvinfo : EIATTR_KPARAM_INFO
	.align		4
.L_15:
        /*0048*/ 	.byte	0x04, 0x17
        /*004a*/ 	.short	(.L_17 - .L_16)
.L_16:
        /*004c*/ 	.word	0x00000000
        /*0050*/ 	.short	0x0004
        /*0052*/ 	.short	0x0020
        /*0054*/ 	.byte	0x00, 0xf5, 0x21, 0x00


	//----- nvinfo : EIATTR_KPARAM_INFO
	.align		4
.L_17:
        /*0058*/ 	.byte	0x04, 0x17
        /*005a*/ 	.short	(.L_19 - .L_18)
.L_18:
        /*005c*/ 	.word	0x00000000
        /*0060*/ 	.short	0x0003
        /*0062*/ 	.short	0x0018
        /*0064*/ 	.byte	0x00, 0xf5, 0x21, 0x00


	//----- nvinfo : EIATTR_KPARAM_INFO
	.align		4
.L_19:
        /*0068*/ 	.byte	0x04, 0x17
        /*006a*/ 	.short	(.L_21 - .L_20)
.L_20:
        /*006c*/ 	.word	0x00000000
        /*0070*/ 	.short	0x0002
        /*0072*/ 	.short	0x0010
        /*0074*/ 	.byte	0x00, 0xf5, 0x21, 0x00


	//----- nvinfo : EIATTR_KPARAM_INFO
	.align		4
.L_21:
        /*0078*/ 	.byte	0x04, 0x17
        /*007a*/ 	.short	(.L_23 - .L_22)
.L_22:
        /*007c*/ 	.word	0x00000000
        /*0080*/ 	.short	0x0001
        /*0082*/ 	.short	0x0008
        /*0084*/ 	.byte	0x00, 0xf5, 0x21, 0x00


	//----- nvinfo : EIATTR_KPARAM_INFO
	.align		4
.L_23:
        /*0088*/ 	.byte	0x04, 0x17
        /*008a*/ 	.short	(.L_25 - .L_24)
.L_24:
        /*008c*/ 	.word	0x00000000
        /*0090*/ 	.short	0x0000
        /*0092*/ 	.short	0x0000
        /*0094*/ 	.byte	0x00, 0xf5, 0x21, 0x00


	//----- nvinfo : EIATTR_SPARSE_MMA_MASK
	.align		4
.L_25:
        /*0098*/ 	.byte	0x03, 0x50
        /*009a*/ 	.short	0x0000


	//----- nvinfo : EIATTR_MAXREG_COUNT
	.align		4
        /*009c*/ 	.byte	0x03, 0x1b
        /*009e*/ 	.short	0x00ff


	//----- nvinfo : EIATTR_MERCURY_ISA_VERSION
	.align		4
        /*00a0*/ 	.byte	0x03, 0x5f
        /*00a2*/ 	.short	0x0101


	//----- nvinfo : EIATTR_VRC_CTA_INIT_COUNT
	.align		4
        /*00a4*/ 	.byte	0x02, 0x4a
	.zero		1
	.zero		1


	//----- nvinfo : EIATTR_EXIT_INSTR_OFFSETS
	.align		4
        /*00a8*/ 	.byte	0x04, 0x1c
        /*00aa*/ 	.short	(.L_27 - .L_26)


	//   ....[0]....
.L_26:
        /*00ac*/ 	.word	0x00000070


	//   ....[1]....
        /*00b0*/ 	.word	0x000016c0


	//----- nvinfo : EIATTR_CBANK_PARAM_SIZE
	.align		4
.L_27:
        /*00b4*/ 	.byte	0x03, 0x19
        /*00b6*/ 	.short	0x0040


	//----- nvinfo : EIATTR_PARAM_CBANK
	.align		4
        /*00b8*/ 	.byte	0x04, 0x0a
        /*00ba*/ 	.short	(.L_29 - .L_28)
	.align		4
.L_28:
        /*00bc*/ 	.word	index@(.nv.constant0._Z14calculateKMeanPdS_S_S_S_S_Piii)
        /*00c0*/ 	.short	0x0380
        /*00c2*/ 	.short	0x0040


	//----- nvinfo : EIATTR_SW_WAR
	.align		4
.L_29:
        /*00c4*/ 	.byte	0x04, 0x36
        /*00c6*/ 	.short	(.L_31 - .L_30)
.L_30:
        /*00c8*/ 	.word	0x00000008
.L_31:


//--------------------- .nv.callgraph             --------------------------
	.section	.nv.callgraph,"",@"SHT_CUDA_CALLGRAPH"
	.align	4
	.sectionentsize	8
	.align		4
        /*0000*/ 	.word	0x00000000
	.align		4
        /*0004*/ 	.word	0xffffffff
	.align		4
        /*0008*/ 	.word	0x00000000
	.align		4
        /*000c*/ 	.word	0xfffffffe
	.align		4
        /*0010*/ 	.word	0x00000000
	.align		4
        /*0014*/ 	.word	0xfffffffd
	.align		4
        /*0018*/ 	.word	0x00000000
	.align		4
        /*001c*/ 	.word	0xfffffffc


//--------------------- .text._Z14calculateKMeanPdS_S_S_S_S_Piii --------------------------
	.section	.text._Z14calculateKMeanPdS_S_S_S_S_Piii,"ax",@progbits
	.align	128
        .global         _Z14calculateKMeanPdS_S_S_S_S_Piii
        .type           _Z14calculateKMeanPdS_S_S_S_S_Piii,@function
        .size           _Z14calculateKMeanPdS_S_S_S_S_Piii,(.L_x_6 - _Z14calculateKMeanPdS_S_S_S_S_Piii)
        .other          _Z14calculateKMeanPdS_S_S_S_S_Piii,@"STO_CUDA_ENTRY STV_DEFAULT"
_Z14calculateKMeanPdS_S_S_S_S_Piii:
.text._Z14calculateKMeanPdS_S_S_S_S_Piii:
[----:B------:R-:W-:Y:S01]  /*0000*/  LDC R1, c[0x0][0x37c] ;  /* 0x0000df00ff017b82 */ /* 0x000fe20000000800 */
[----:B------:R-:W0:Y:S07]  /*0010*/  S2R R3, SR_TID.X ;  /* 0x0000000000037919 */ /* 0x000e2e0000002100 */
[----:B------:R-:W0:Y:S01]  /*0020*/  S2UR UR4, SR_CTAID.X ;  /* 0x00000000000479c3 */ /* 0x000e220000002500 */
[----:B------:R-:W1:Y:S07]  /*0030*/  LDCU UR5, c[0x0][0x3b8] ;  /* 0x00007700ff0577ac */ /* 0x000e6e0008000800 */
[----:B------:R-:W0:Y:S02]  /*0040*/  LDC R0, c[0x0][0x360] ;  /* 0x0000d800ff007b82 */ /* 0x000e240000000800 */
[----:B0-----:R-:W-:-:S05]  /*0050*/  IMAD R0, R0, UR4, R3 ;  /* 0x0000000400007c24 */ /* 0x001fca000f8e0203 */
[----:B-1----:R-:W-:-:S13]  /*0060*/  ISETP.GE.AND P0, PT, R0, UR5, PT ;  /* 0x0000000500007c0c */ /* 0x002fda000bf06270 */
[----:B------:R-:W-:Y:S05]  /*0070*/  @P0 EXIT ;  /* 0x000000000000094d */ /* 0x000fea0003800000 */
[----:B------:R-:W0:Y:S01]  /*0080*/  LDC.64 R10, c[0x0][0x3a0] ;  /* 0x0000e800ff0a7b82 */ /* 0x000e220000000a00 */
[----:B------:R-:W1:Y:S01]  /*0090*/  LDCU.64 UR18, c[0x0][0x358] ;  /* 0x00006b00ff1277ac */ /* 0x000e620008000a00 */
[----:B------:R-:W2:Y:S06]  /*00a0*/  LDCU UR5, c[0x0][0x3bc] ;  /* 0x00007780ff0577ac */ /* 0x000eac0008000800 */
[----:B------:R-:W3:Y:S08]  /*00b0*/  LDC.64 R8, c[0x0][0x398] ;  /* 0x0000e600ff087b82 */ /* 0x000ef00000000a00 */
[----:B------:R-:W4:Y:S08]  /*00c0*/  LDC.64 R16, c[0x0][0x388] ;  /* 0x0000e200ff107b82 */ /* 0x000f300000000a00 */
[----:B------:R-:W5:Y:S01]  /*00d0*/  LDC.64 R12, c[0x0][0x3a8] ;  /* 0x0000ea00ff0c7b82 */ /* 0x000f620000000a00 */
[----:B0-----:R-:W-:-:S06]  /*00e0*/  IMAD.WIDE R10, R0, 0x8, R10 ;  /* 0x00000008000a7825 */ /* 0x001fcc00078e020a */
[----:B-1----:R-:W2:Y:S01]  /*00f0*/  LDG.E.64 R10, desc[UR18][R10.64] ;  /* 0x000000120a0a7981 */ /* 0x002ea2000c1e1b00 */
[----:B------:R-:W0:Y:S01]  /*0100*/  LDC.64 R14, c[0x0][0x380] ;  /* 0x0000e000ff0e7b82 */ /* 0x000e220000000a00 */
[----:B---3--:R-:W-:-:S06]  /*0110*/  IMAD.WIDE R8, R0, 0x8, R8 ;  /* 0x0000000800087825 */ /* 0x008fcc00078e0208 */
[----:B------:R-:W3:Y:S01]  /*0120*/  LDG.E.64 R8, desc[UR18][R8.64] ;  /* 0x0000001208087981 */ /* 0x000ee2000c1e1b00 */
[----:B------:R-:W1:Y:S03]  /*0130*/  LDC.64 R6, c[0x0][0x390] ;  /* 0x0000e400ff067b82 */ /* 0x000e660000000a00 */
[----:B----4-:R-:W4:Y:S01]  /*0140*/  LDG.E.64 R16, desc[UR18][R16.64] ;  /* 0x0000001210107981 */ /* 0x010f22000c1e1b00 */
[----:B-----5:R-:W-:-:S05]  /*0150*/  IMAD.WIDE R12, R0, 0x8, R12 ;  /* 0x00000008000c7825 */ /* 0x020fca00078e020c */
[----:B------:R-:W5:Y:S04]  /*0160*/  LDG.E.64 R4, desc[UR18][R12.64] ;  /* 0x000000120c047981 */ /* 0x000f68000c1e1b00 */
[----:B0-----:R-:W5:Y:S04]  /*0170*/  LDG.E.64 R14, desc[UR18][R14.64] ;  /* 0x000000120e0e7981 */ /* 0x001f68000c1e1b00 */
[----:B-1----:R0:W5:Y:S01]  /*0180*/  LDG.E.64 R18, desc[UR18][R6.64] ;  /* 0x0000001206127981 */ /* 0x002162000c1e1b00 */
[----:B--2---:R-:W-:Y:S01]  /*0190*/  UISETP.GE.AND UP0, UPT, UR5, 0x2, UPT ;  /* 0x000000020500788c */ /* 0x004fe2000bf06270 */
[----:B0-----:R-:W-:Y:S01]  /*01a0*/  HFMA2 R6, -RZ, RZ, 0, 0 ;  /* 0x00000000ff067431 */ /* 0x001fe200000001ff */
[----:B------:R-:W-:Y:S08]  /*01b0*/  F2F.F32.F64 R3, R10 ;  /* 0x0000000a00037310 */ /* 0x000ff00000301000 */
[----:B---3--:R-:W-:Y:S08]  /*01c0*/  F2F.F32.F64 R2, R8 ;  /* 0x0000000800027310 */ /* 0x008ff00000301000 */
[----:B----4-:R-:W0:Y:S08]  /*01d0*/  F2F.F32.F64 R20, R16 ;  /* 0x0000001000147310 */ /* 0x010e300000301000 */
[----:B-----5:R-:W1:Y:S08]  /*01e0*/  F2F.F32.F64 R21, R14 ;  /* 0x0000000e00157310 */ /* 0x020e700000301000 */
[----:B------:R-:W-:Y:S01]  /*01f0*/  F2F.F32.F64 R4, R4 ;  /* 0x0000000400047310 */ /* 0x000fe20000301000 */
[----:B0-----:R-:W-:-:S07]  /*0200*/  FADD R20, R3, -R20 ;  /* 0x8000001403147221 */ /* 0x001fce0000000000 */
[----:B------:R-:W0:Y:S01]  /*0210*/  F2F.F32.F64 R19, R18 ;  /* 0x0000001200137310 */ /* 0x000e220000301000 */
[----:B-1----:R-:W-:Y:S01]  /*0220*/  FADD R21, R2, -R21 ;  /* 0x8000001502157221 */ /* 0x002fe20000000000 */
[----:B------:R-:W-:-:S04]  /*0230*/  FMUL R20, R20, R20 ;  /* 0x0000001414147220 */ /* 0x000fc80000400000 */
[----:B------:R-:W-:Y:S01]  /*0240*/  FFMA R20, R21, R21, R20 ;  /* 0x0000001515147223 */ /* 0x000fe20000000014 */
[----:B0-----:R-:W-:-:S04]  /*0250*/  FADD R7, R4, -R19 ;  /* 0x8000001304077221 */ /* 0x001fc80000000000 */
[----:B------:R-:W-:Y:S01]  /*0260*/  FFMA R20, R7, R7, R20 ;  /* 0x0000000707147223 */ /* 0x000fe20000000014 */
[----:B------:R-:W-:Y:S06]  /*0270*/  BRA.U !UP0, `(.L_x_0) ;  /* 0x0000001508047547 */ /* 0x000fec000b800000 */
[----:B------:R-:W-:Y:S01]  /*0280*/  UIADD3 UR4, UPT, UPT, UR5, -0x1, URZ ;  /* 0xffffffff05047890 */ /* 0x000fe2000fffe0ff */
[----:B------:R0:W1:Y:S01]  /*0290*/  F2F.F64.F32 R8, R20 ;  /* 0x0000001400087310 */ /* 0x0000620000201800 */
[----:B------:R-:W-:Y:S01]  /*02a0*/  UIADD3 UR5, UPT, UPT, UR5, -0x2, URZ ;  /* 0xfffffffe05057890 */ /* 0x000fe2000fffe0ff */
[----:B------:R-:W-:Y:S01]  /*02b0*/  MOV R6, RZ ;  /* 0x000000ff00067202 */ /* 0x000fe20000000f00 */
[----:B------:R-:W-:Y:S01]  /*02c0*/  ULOP3.LUT UR16, UR4, 0x7, URZ, 0xc0, !UPT ;  /* 0x0000000704107892 */ /* 0x000fe2000f8ec0ff */
[----:B------:R-:W-:Y:S01]  /*02d0*/  MOV R5, 0x1 ;  /* 0x0000000100057802 */ /* 0x000fe20000000f00 */
[----:B------:R-:W-:-:S09]  /*02e0*/  UISETP.GE.U32.AND UP0, UPT, UR5, 0x7, UPT ;  /* 0x000000070500788c */ /* 0x000fd2000bf06070 */
[----:B0-----:R-:W-:Y:S05]  /*02f0*/  BRA.U !UP0, `(.L_x_1) ;  /* 0x0000000908907547 */ /* 0x001fea000b800000 */
[----:B------:R-:W0:Y:S01]  /*0300*/  LDCU.128 UR12, c[0x0][0x380] ;  /* 0x00007000ff0c77ac */ /* 0x000e220008000c00 */
[----:B------:R-:W-:Y:S01]  /*0310*/  HFMA2 R6, -RZ, RZ, 0, 0 ;  /* 0x00000000ff067431 */ /* 0x000fe200000001ff */
[----:B------:R-:W-:Y:S01]  /*0320*/  MOV R5, RZ ;  /* 0x000000ff00057202 */ /* 0x000fe20000000f00 */
[----:B------:R-:W2:Y:S01]  /*0330*/  LDCU.64 UR10, c[0x0][0x390] ;  /* 0x00007200ff0a77ac */ /* 0x000ea20008000a00 */
[----:B0-----:R-:W-:Y:S02]  /*0340*/  UIADD3 UR9, UP0, UPT, UR12, 0x20, URZ ;  /* 0x000000200c097890 */ /* 0x001fe4000ff1e0ff */
[----:B------:R-:W-:Y:S02]  /*0350*/  UIADD3 UR7, UP1, UPT, UR14, 0x20, URZ ;  /* 0x000000200e077890 */ /* 0x000fe4000ff3e0ff */
[----:B--2---:R-:W-:Y:S02]  /*0360*/  UIADD3 UR5, UP2, UPT, UR10, 0x20, URZ ;  /* 0x000000200a057890 */ /* 0x004fe4000ff5e0ff */
[----:B------:R-:W-:Y:S01]  /*0370*/  UIADD3.X UR10, UPT, UPT, URZ, UR13, URZ, UP0, !UPT ;  /* 0x0000000dff0a7290 */ /* 0x000fe200087fe4ff */
[----:B------:R-:W-:Y:S01]  /*0380*/  MOV R14, UR9 ;  /* 0x00000009000e7c02 */ /* 0x000fe20008000f00 */
[----:B------:R-:W-:Y:S01]  /*0390*/  UIADD3.X UR8, UPT, UPT, URZ, UR15, URZ, UP1, !UPT ;  /* 0x0000000fff087290 */ /* 0x000fe20008ffe4ff */
[----:B------:R-:W-:Y:S01]  /*03a0*/  MOV R10, UR7 ;  /* 0x00000007000a7c02 */ /* 0x000fe20008000f00 */
[----:B------:R-:W-:Y:S01]  /*03b0*/  UIADD3.X UR6, UPT, UPT, URZ, UR11, URZ, UP2, !UPT ;  /* 0x0000000bff067290 */ /* 0x000fe200097fe4ff */
[----:B------:R-:W-:Y:S01]  /*03c0*/  MOV R12, UR5 ;  /* 0x00000005000c7c02 */ /* 0x000fe20008000f00 */
[----:B------:R-:W-:Y:S01]  /*03d0*/  ULOP3.LUT UR11, UR4, 0xfffffff8, URZ, 0xc0, !UPT ;  /* 0xfffffff8040b7892 */ /* 0x000fe2000f8ec0ff */
[----:B------:R-:W-:-:S02]  /*03e0*/  MOV R15, UR10 ;  /* 0x0000000a000f7c02 */ /* 0x000fc40008000f00 */
[----:B------:R-:W-:Y:S02]  /*03f0*/  MOV R11, UR8 ;  /* 0x00000008000b7c02 */ /* 0x000fe40008000f00 */
[----:B------:R-:W-:-:S07]  /*0400*/  MOV R13, UR6 ;  /* 0x00000006000d7c02 */ /* 0x000fce0008000f00 */
.L_x_2:
[----:B------:R-:W2:Y:S04]  /*0410*/  LDG.E.64 R16, desc[UR18][R14.64+-0x18] ;  /* 0xffffe8120e107981 */ /* 0x000ea8000c1e1b00 */
[----:B------:R-:W3:Y:S04]  /*0420*/  LDG.E.64 R18, desc[UR18][R10.64+-0x18] ;  /* 0xffffe8120a127981 */ /* 0x000ee8000c1e1b00 */
[----:B------:R-:W4:Y:S04]  /*0430*/  LDG.E.64 R24, desc[UR18][R12.64+-0x18] ;  /* 0xffffe8120c187981 */ /* 0x000f28000c1e1b00 */
[----:B------:R-:W5:Y:S04]  /*0440*/  LDG.E.64 R22, desc[UR18][R14.64+-0x10] ;  /* 0xfffff0120e167981 */ /* 0x000f68000c1e1b00 */
[----:B------:R-:W5:Y:S01]  /*0450*/  LDG.E.64 R28, desc[UR18][R10.64+-0x10] ;  /* 0xfffff0120a1c7981 */ /* 0x000f62000c1e1b00 */
[----:B--2---:R-:W0:Y:S02]  /*0460*/  F2F.F32.F64 R17, R16 ;  /* 0x0000001000117310 */ /* 0x004e240000301000 */
[----:B0-----:R-:W-:-:S02]  /*0470*/  FADD R7, R2, -R17 ;  /* 0x8000001102077221 */ /* 0x001fc40000000000 */
[----:B------:R-:W2:Y:S04]  /*0480*/  LDG.E.64 R16, desc[UR18][R14.64+-0x8] ;  /* 0xfffff8120e107981 */ /* 0x000ea8000c1e1b00 */
[----:B---3--:R-:W0:Y:S08]  /*0490*/  F2F.F32.F64 R18, R18 ;  /* 0x0000001200127310 */ /* 0x008e300000301000 */
[----:B----4-:R-:W3:Y:S01]  /*04a0*/  F2F.F32.F64 R25, R24 ;  /* 0x0000001800197310 */ /* 0x010ee20000301000 */
[----:B0-----:R-:W-:-:S02]  /*04b0*/  FADD R20, R3, -R18 ;  /* 0x8000001203147221 */ /* 0x001fc40000000000 */
[----:B------:R-:W4:Y:S02]  /*04c0*/  LDG.E.64 R18, desc[UR18][R12.64+-0x10] ;  /* 0xfffff0120c127981 */ /* 0x000f24000c1e1b00 */
[----:B------:R-:W-:-:S04]  /*04d0*/  FMUL R20, R20, R20 ;  /* 0x0000001414147220 */ /* 0x000fc80000400000 */
[----:B------:R-:W-:Y:S01]  /*04e0*/  FFMA R20, R7, R7, R20 ;  /* 0x0000000707147223 */ /* 0x000fe20000000014 */
[----:B---3--:R-:W-:Y:S02]  /*04f0*/  FADD R7, R4, -R25 ;  /* 0x8000001904077221 */ /* 0x008fe40000000000 */
[----:B------:R-:W3:Y:S02]  /*0500*/  LDG.E.64 R24, desc[UR18][R14.64] ;  /* 0x000000120e187981 */ /* 0x000ee4000c1e1b00 */
[----:B------:R-:W-:-:S04]  /*0510*/  FFMA R26, R7, R7, R20 ;  /* 0x00000007071a7223 */ /* 0x000fc80000000014 */
[----:B------:R0:W1:Y:S08]  /*0520*/  F2F.F64.F32 R20, R26 ;  /* 0x0000001a00147310 */ /* 0x0000700000201800 */
[----:B-----5:R5:W-:Y:S01]  /*0530*/  F2F.F32.F64 R7, R22 ;  /* 0x0000001600077310 */ /* 0x020be20000301000 */
[----:B0-----:R-:W3:Y:S01]  /*0540*/  LDG.E.64 R26, desc[UR18][R10.64] ;  /* 0x000000120a1a7981 */ /* 0x001ee2000c1e1b00 */
[----:B-1----:R-:W-:-:S03]  /*0550*/  DSETP.GT.AND P3, PT, R8, R20, PT ;  /* 0x000000140800722a */ /* 0x002fc60003f64000 */
[----:B-----5:R-:W5:Y:S03]  /*0560*/  LDG.E.64 R22, desc[UR18][R12.64+-0x8] ;  /* 0xfffff8120c167981 */ /* 0x020f66000c1e1b00 */
[----:B------:R-:W-:Y:S02]  /*0570*/  FSEL R8, R20, R8, P3 ;  /* 0x0000000814087208 */ /* 0x000fe40001800000 */
[----:B------:R-:W-:Y:S02]  /*0580*/  FSEL R9, R21, R9, P3 ;  /* 0x0000000915097208 */ /* 0x000fe40001800000 */
[----:B------:R-:W3:Y:S01]  /*0590*/  LDG.E.64 R20, desc[UR18][R10.64+-0x8] ;  /* 0xfffff8120a147981 */ /* 0x000ee2000c1e1b00 */
[----:B------:R-:W0:Y:S08]  /*05a0*/  F2F.F32.F64 R28, R28 ;  /* 0x0000001c001c7310 */ /* 0x000e300000301000 */
[----:B--2---:R1:W-:Y:S02]  /*05b0*/  F2F.F32.F64 R29, R16 ;  /* 0x00000010001d7310 */ /* 0x0043e40000301000 */
[----:B-1----:R-:W2:Y:S01]  /*05c0*/  LDG.E.64 R16, desc[UR18][R12.64] ;  /* 0x000000120c107981 */ /* 0x002ea2000c1e1b00 */
[----:B0-----:R-:W-:-:S05]  /*05d0*/  FADD R28, R3, -R28 ;  /* 0x8000001c031c7221 */ /* 0x001fca0000000000 */
[----:B----4-:R-:W0:Y:S01]  /*05e0*/  F2F.F32.F64 R19, R18 ;  /* 0x0000001200137310 */ /* 0x010e220000301000 */
[----:B------:R-:W-:Y:S01]  /*05f0*/  FADD R7, R2, -R7 ;  /* 0x8000000702077221 */ /* 0x000fe20000000000 */
[----:B------:R-:W-:-:S04]  /*0600*/  FMUL R28, R28, R28 ;  /* 0x0000001c1c1c7220 */ /* 0x000fc80000400000 */
[----:B------:R-:W-:Y:S01]  /*0610*/  FFMA R28, R7, R7, R28 ;  /* 0x00000007071c7223 */ /* 0x000fe2000000001c */
[----:B0-----:R-:W-:-:S04]  /*0620*/  FADD R19, R4, -R19 ;  /* 0x8000001304137221 */ /* 0x001fc80000000000 */
[----:B------:R-:W-:-:S06]  /*0630*/  FFMA R19, R19, R19, R28 ;  /* 0x0000001313137223 */ /* 0x000fcc000000001c */
[----:B------:R-:W-:Y:S08]  /*0640*/  F2F.F64.F32 R18, R19 ;  /* 0x0000001300127310 */ /* 0x000ff00000201800 */
[----:B---3--:R-:W0:Y:S08]  /*0650*/  F2F.F32.F64 R20, R20 ;  /* 0x0000001400147310 */ /* 0x008e300000301000 */
[----:B-----5:R-:W1:Y:S01]  /*0660*/  F2F.F32.F64 R23, R22 ;  /* 0x0000001600177310 */ /* 0x020e620000301000 */
[----:B------:R-:W-:Y:S01]  /*0670*/  FADD R29, R2, -R29 ;  /* 0x8000001d021d7221 */ /* 0x000fe20000000000 */
[----:B0-----:R-:W-:-:S06]  /*0680*/  FADD R28, R3, -R20 ;  /* 0x80000014031c7221 */ /* 0x001fcc0000000000 */
[----:B------:R-:W0:Y:S01]  /*0690*/  F2F.F32.F64 R26, R26 ;  /* 0x0000001a001a7310 */ /* 0x000e220000301000 */
[----:B------:R-:W-:Y:S01]  /*06a0*/  DSETP.GT.AND P4, PT, R8, R18, PT ;  /* 0x000000120800722a */ /* 0x000fe20003f84000 */
[----:B------:R-:W3:Y:S01]  /*06b0*/  LDG.E.64 R20, desc[UR18][R14.64+0x8] ;  /* 0x000008120e147981 */ /* 0x000ee2000c1e1b00 */
[----:B------:R-:W-:-:S04]  /*06c0*/  FMUL R28, R28, R28 ;  /* 0x0000001c1c1c7220 */ /* 0x000fc80000400000 */
[----:B------:R-:W-:Y:S01]  /*06d0*/  FFMA R28, R29, R29, R28 ;  /* 0x0000001d1d1c7223 */ /* 0x000fe2000000001c */
[----:B-1----:R-:W-:Y:S01]  /*06e0*/  FADD R23, R4, -R23 ;  /* 0x8000001704177221 */ /* 0x002fe20000000000 */
[----:B------:R1:W4:Y:S01]  /*06f0*/  F2F.F32.F64 R7, R24 ;  /* 0x0000001800077310 */ /* 0x0003220000301000 */
[----:B------:R-:W-:Y:S02]  /*0700*/  FSEL R8, R18, R8, P4 ;  /* 0x0000000812087208 */ /* 0x000fe40002000000 */
[----:B-1----:R-:W-:Y:S02]  /*0710*/  FFMA R24, R23, R23, R28 ;  /* 0x0000001717187223 */ /* 0x002fe4000000001c */
[----:B------:R-:W5:Y:S01]  /*0720*/  LDG.E.64 R22, desc[UR18][R10.64+0x8] ;  /* 0x000008120a167981 */ /* 0x000f62000c1e1b00 */
[----:B0-----:R-:W-:-:S03]  /*0730*/  FADD R18, R3, -R26 ;  /* 0x8000001a03127221 */ /* 0x001fc60000000000 */
[----:B------:R-:W0:Y:S01]  /*0740*/  F2F.F64.F32 R24, R24 ;  /* 0x0000001800187310 */ /* 0x000e220000201800 */
[----:B----4-:R-:W-:Y:S01]  /*0750*/  FADD R7, R2, -R7 ;  /* 0x8000000702077221 */ /* 0x010fe20000000000 */
[----:B------:R-:W-:Y:S01]  /*0760*/  FMUL R18, R18, R18 ;  /* 0x0000001212127220 */ /* 0x000fe20000400000 */
[----:B------:R-:W-:Y:S01]  /*0770*/  FSEL R9, R19, R9, P4 ;  /* 0x0000000913097208 */ /* 0x000fe20002000000 */
[----:B------:R-:W4:Y:S02]  /*0780*/  LDG.E.64 R26, desc[UR18][R12.64+0x8] ;  /* 0x000008120c1a7981 */ /* 0x000f24000c1e1b00 */
[----:B------:R-:W-:Y:S02]  /*0790*/  FFMA R28, R7, R7, R18 ;  /* 0x00000007071c7223 */ /* 0x000fe40000000012 */
[----:B------:R-:W4:Y:S01]  /*07a0*/  LDG.E.64 R18, desc[UR18][R14.64+0x10] ;  /* 0x000010120e127981 */ /* 0x000f22000c1e1b00 */
[----:B0-----:R-:W-:-:S06]  /*07b0*/  DSETP.GT.AND P5, PT, R8, R24, PT ;  /* 0x000000180800722a */ /* 0x001fcc0003fa4000 */
[----:B------:R-:W-:Y:S02]  /*07c0*/  FSEL R8, R24, R8, P5 ;  /* 0x0000000818087208 */ /* 0x000fe40002800000 */
[----:B------:R-:W-:Y:S02]  /*07d0*/  FSEL R9, R25, R9, P5 ;  /* 0x0000000919097208 */ /* 0x000fe40002800000 */
[----:B------:R-:W4:Y:S01]  /*07e0*/  LDG.E.64 R24, desc[UR18][R12.64+0x10] ;  /* 0x000010120c187981 */ /* 0x000f22000c1e1b00 */
[----:B--2---:R-:W0:Y:S02]  /*07f0*/  F2F.F32.F64 R17, R16 ;  /* 0x0000001000117310 */ /* 0x004e240000301000 */
[----:B0-----:R-:W-:Y:S02]  /*0800*/  FADD R7, R4, -R17 ;  /* 0x8000001104077221 */ /* 0x001fe40000000000 */
[----:B------:R-:W2:Y:S02]  /*0810*/  LDG.E.64 R16, desc[UR18][R10.64+0x10] ;  /* 0x000010120a107981 */ /* 0x000ea4000c1e1b00 */
[----:B------:R-:W-:-:S04]  /*0820*/  FFMA R7, R7, R7, R28 ;  /* 0x0000000707077223 */ /* 0x000fc8000000001c */
[----:B------:R-:W0:Y:S02]  /*0830*/  F2F.F64.F32 R28, R7 ;  /* 0x00000007001c7310 */ /* 0x000e240000201800 */
[----:B0-----:R-:W-:-:S06]  /*0840*/  DSETP.GT.AND P2, PT, R8, R28, PT ;  /* 0x0000001c0800722a */ /* 0x001fcc0003f44000 */
[----:B------:R-:W-:Y:S02]  /*0850*/  FSEL R8, R28, R8, P2 ;  /* 0x000000081c087208 */ /* 0x000fe40001000000 */
[----:B------:R-:W-:Y:S02]  /*0860*/  FSEL R9, R29, R9, P2 ;  /* 0x000000091d097208 */ /* 0x000fe40001000000 */
[----:B------:R-:W2:Y:S01]  /*0870*/  LDG.E.64 R28, desc[UR18][R14.64+0x18] ;  /* 0x000018120e1c7981 */ /* 0x000ea2000c1e1b00 */
[----:B---3--:R-:W0:Y:S08]  /*0880*/  F2F.F32.F64 R21, R20 ;  /* 0x0000001400157310 */ /* 0x008e300000301000 */
[----:B-----5:R-:W1:Y:S01]  /*0890*/  F2F.F32.F64 R22, R22 ;  /* 0x0000001600167310 */ /* 0x020e620000301000 */
[----:B0-----:R-:W-:-:S07]  /*08a0*/  FADD R21, R2, -R21 ;  /* 0x8000001502157221 */ /* 0x001fce0000000000 */
[----:B----4-:R0:W-:Y:S01]  /*08b0*/  F2F.F32.F64 R7, R18 ;  /* 0x0000001200077310 */ /* 0x0101e20000301000 */
[----:B-1----:R-:W-:-:S04]  /*08c0*/  FADD R22, R3, -R22 ;  /* 0x8000001603167221 */ /* 0x002fc80000000000 */
[----:B------:R-:W-:-:S03]  /*08d0*/  FMUL R20, R22, R22 ;  /* 0x0000001616147220 */ /* 0x000fc60000400000 */
[----:B------:R-:W1:Y:S01]  /*08e0*/  F2F.F32.F64 R27, R26 ;  /* 0x0000001a001b7310 */ /* 0x000e620000301000 */
[----:B------:R-:W3:Y:S04]  /*08f0*/  LDG.E.64 R22, desc[UR18][R12.64+0x18] ;  /* 0x000018120c167981 */ /* 0x000ee8000c1e1b00 */
[----:B0-----:R-:W4:Y:S01]  /*0900*/  LDG.E.64 R18, desc[UR18][R10.64+0x18] ;  /* 0x000018120a127981 */ /* 0x001f22000c1e1b00 */
[----:B-1----:R-:W-:Y:S02]  /*0910*/  FADD R27, R4, -R27 ;  /* 0x8000001b041b7221 */ /* 0x002fe40000000000 */
[----:B--2---:R-:W0:Y:S08]  /*0920*/  F2F.F32.F64 R16, R16 ;  /* 0x0000001000107310 */ /* 0x004e300000301000 */
[----:B------:R1:W2:Y:S02]  /*0930*/  F2F.F32.F64 R17, R24 ;  /* 0x0000001800117310 */ /* 0x0002a40000301000 */
[----:B-1----:R-:W-:-:S02]  /*0940*/  FFMA R24, R21, R21, R20 ;  /* 0x0000001515187223 */ /* 0x002fc40000000014 */
[----:B------:R1:W5:Y:S04]  /*0950*/  LDG.E.64 R20, desc[UR18][R14.64+0x20] ;  /* 0x000020120e147981 */ /* 0x000368000c1e1b00 */
[----:B------:R0:W1:Y:S02]  /*0960*/  F2F.F32.F64 R29, R28 ;  /* 0x0000001c001d7310 */ /* 0x0000640000301000 */
[----:B0-----:R-:W-:Y:S02]  /*0970*/  FFMA R28, R27, R27, R24 ;  /* 0x0000001b1b1c7223 */ /* 0x001fe40000000018 */
[----:B------:R-:W5:Y:S04]  /*0980*/  LDG.E.64 R26, desc[UR18][R10.64+0x20] ;  /* 0x000020120a1a7981 */ /* 0x000f68000c1e1b00 */
[----:B------:R0:W5:Y:S01]  /*0990*/  LDG.E.64 R24, desc[UR18][R12.64+0x20] ;  /* 0x000020120c187981 */ /* 0x000162000c1e1b00 */
[----:B------:R-:W-:Y:S01]  /*09a0*/  FADD R16, R3, -R16 ;  /* 0x8000001003107221 */ /* 0x000fe20000000000 */
[----:B------:R-:W-:-:S03]  /*09b0*/  FADD R7, R2, -R7 ;  /* 0x8000000702077221 */ /* 0x000fc60000000000 */
[----:B------:R-:W-:Y:S01]  /*09c0*/  FMUL R16, R16, R16 ;  /* 0x0000001010107220 */ /* 0x000fe20000400000 */
[----:B--2---:R-:W-:-:S03]  /*09d0*/  FADD R17, R4, -R17 ;  /* 0x8000001104117221 */ /* 0x004fc60000000000 */
[----:B------:R-:W-:-:S04]  /*09e0*/  FFMA R16, R7, R7, R16 ;  /* 0x0000000707107223 */ /* 0x000fc80000000010 */
[----:B------:R-:W-:Y:S01]  /*09f0*/  FFMA R16, R17, R17, R16 ;  /* 0x0000001111107223 */ /* 0x000fe20000000010 */
[----:B-1----:R-:W-:-:S05]  /*0a00*/  FADD R29, R2, -R29 ;  /* 0x8000001d021d7221 */ /* 0x002fca0000000000 */
[----:B------:R-:W-:Y:S08]  /*0a10*/  F2F.F64.F32 R16, R16 ;  /* 0x0000001000107310 */ /* 0x000ff00000201800 */
[----:B----4-:R-:W1:Y:S08]  /*0a20*/  F2F.F32.F64 R18, R18 ;  /* 0x0000001200127310 */ /* 0x010e700000301000 */
[----:B---3--:R-:W2:Y:S01]  /*0a30*/  F2F.F32.F64 R23, R22 ;  /* 0x0000001600177310 */ /* 0x008ea20000301000 */
[----:B-1----:R-:W-:-:S04]  /*0a40*/  FADD R18, R3, -R18 ;  /* 0x8000001203127221 */ /* 0x002fc80000000000 */
[----:B------:R-:W-:-:S04]  /*0a50*/  FMUL R18, R18, R18 ;  /* 0x0000001212127220 */ /* 0x000fc80000400000 */
[----:B------:R-:W-:Y:S01]  /*0a60*/  FFMA R18, R29, R29, R18 ;  /* 0x0000001d1d127223 */ /* 0x000fe20000000012 */
[----:B--2---:R-:W-:-:S04]  /*0a70*/  FADD R23, R4, -R23 ;  /* 0x8000001704177221 */ /* 0x004fc80000000000 */
[----:B------:R-:W-:Y:S01]  /*0a80*/  FFMA R7, R23, R23, R18 ;  /* 0x0000001717077223 */ /* 0x000fe20000000012 */
[----:B------:R-:W-:-:S05]  /*0a90*/  MOV R18, R6 ;  /* 0x0000000600127202 */ /* 0x000fca0000000f00 */
[----:B------:R-:W-:Y:S01]  /*0aa0*/  F2F.F64.F32 R6, R7 ;  /* 0x0000000700067310 */ /* 0x000fe20000201800 */
[C---:B------:R-:W-:Y:S02]  /*0ab0*/  @P3 IADD3 R18, PT, PT, R5.reuse, 0x1, RZ ;  /* 0x0000000105123810 */ /* 0x040fe40007ffe0ff */
[C---:B------:R-:W-:Y:S02]  /*0ac0*/  @P4 IADD3 R18, PT, PT, R5.reuse, 0x2, RZ ;  /* 0x0000000205124810 */ /* 0x040fe40007ffe0ff */
[C---:B------:R-:W-:Y:S02]  /*0ad0*/  @P5 IADD3 R18, PT, PT, R5.reuse, 0x3, RZ ;  /* 0x0000000305125810 */ /* 0x040fe40007ffe0ff */
[----:B------:R-:W-:Y:S02]  /*0ae0*/  @P2 IADD3 R18, PT, PT, R5, 0x4, RZ ;  /* 0x0000000405122810 */ /* 0x000fe40007ffe0ff */
[----:B------:R-:W-:Y:S02]  /*0af0*/  IADD3 R14, P2, PT, R14, 0x40, RZ ;  /* 0x000000400e0e7810 */ /* 0x000fe40007f5e0ff */
[----:B0-----:R-:W-:-:S02]  /*0b00*/  IADD3 R12, P4, PT, R12, 0x40, RZ ;  /* 0x000000400c0c7810 */ /* 0x001fc40007f9e0ff */
[----:B------:R-:W-:Y:S02]  /*0b10*/  IADD3.X R15, PT, PT, RZ, R15, RZ, P2, !PT ;  /* 0x0000000fff0f7210 */ /* 0x000fe400017fe4ff */
[----:B------:R-:W-:Y:S01]  /*0b20*/  IADD3.X R13, PT, PT, RZ, R13, RZ, P4, !PT ;  /* 0x0000000dff0d7210 */ /* 0x000fe200027fe4ff */
[----:B-----5:R-:W-:Y:S08]  /*0b30*/  F2F.F32.F64 R19, R20 ;  /* 0x0000001400137310 */ /* 0x020ff00000301000 */
[----:B------:R-:W0:Y:S02]  /*0b40*/  F2F.F64.F32 R20, R28 ;  /* 0x0000001c00147310 */ /* 0x000e240000201800 */
[----:B0-----:R-:W-:-:S06]  /*0b50*/  DSETP.GT.AND P1, PT, R8, R20, PT ;  /* 0x000000140800722a */ /* 0x001fcc0003f24000 */
[----:B------:R-:W0:Y:S01]  /*0b60*/  F2F.F32.F64 R26, R26 ;  /* 0x0000001a001a7310 */ /* 0x000e220000301000 */
[----:B------:R-:W-:Y:S02]  /*0b70*/  FSEL R8, R20, R8, P1 ;  /* 0x0000000814087208 */ /* 0x000fe40000800000 */
[----:B------:R-:W-:-:S05]  /*0b80*/  FSEL R9, R21, R9, P1 ;  /* 0x0000000915097208 */ /* 0x000fca0000800000 */
[----:B------:R-:W1:Y:S01]  /*0b90*/  F2F.F32.F64 R25, R24 ;  /* 0x0000001800197310 */ /* 0x000e620000301000 */
[----:B------:R-:W-:Y:S01]  /*0ba0*/  DSETP.GT.AND P0, PT, R8, R16, PT ;  /* 0x000000100800722a */ /* 0x000fe20003f04000 */
[----:B0-----:R-:W-:-:S05]  /*0bb0*/  FADD R26, R3, -R26 ;  /* 0x8000001a031a7221 */ /* 0x001fca0000000000 */
[----:B------:R-:W-:Y:S02]  /*0bc0*/  FSEL R8, R16, R8, P0 ;  /* 0x0000000810087208 */ /* 0x000fe40000000000 */
[----:B------:R-:W-:Y:S01]  /*0bd0*/  FSEL R9, R17, R9, P0 ;  /* 0x0000000911097208 */ /* 0x000fe20000000000 */
[----:B------:R-:W-:Y:S01]  /*0be0*/  FADD R19, R2, -R19 ;  /* 0x8000001302137221 */ /* 0x000fe20000000000 */
[----:B------:R-:W-:Y:S01]  /*0bf0*/  FMUL R26, R26, R26 ;  /* 0x0000001a1a1a7220 */ /* 0x000fe20000400000 */
[----:B-1----:R-:W-:-:S03]  /*0c00*/  FADD R25, R4, -R25 ;  /* 0x8000001904197221 */ /* 0x002fc60000000000 */
[----:B------:R-:W-:Y:S01]  /*0c10*/  DSETP.GT.AND P3, PT, R8, R6, PT ;  /* 0x000000060800722a */ /* 0x000fe20003f64000 */
[----:B------:R-:W-:-:S04]  /*0c20*/  FFMA R26, R19, R19, R26 ;  /* 0x00000013131a7223 */ /* 0x000fc8000000001a */
[----:B------:R-:W-:Y:S01]  /*0c30*/  FFMA R16, R25, R25, R26 ;  /* 0x0000001919107223 */ /* 0x000fe2000000001a */
[C---:B------:R-:W-:Y:S02]  /*0c40*/  @P1 IADD3 R18, PT, PT, R5.reuse, 0x5, RZ ;  /* 0x0000000505121810 */ /* 0x040fe40007ffe0ff */
[----:B------:R-:W-:-:S03]  /*0c50*/  @P0 IADD3 R18, PT, PT, R5, 0x6, RZ ;  /* 0x0000000605120810 */ /* 0x000fc60007ffe0ff */
[----:B------:R-:W0:Y:S03]  /*0c60*/  F2F.F64.F32 R16, R16 ;  /* 0x0000001000107310 */ /* 0x000e260000201800 */
[C---:B------:R-:W-:Y:S02]  /*0c70*/  @P3 IADD3 R18, PT, PT, R5.reuse, 0x7, RZ ;  /* 0x0000000705123810 */ /* 0x040fe40007ffe0ff */
[----:B------:R-:W-:Y:S02]  /*0c80*/  IADD3 R5, PT, PT, R5, 0x8, RZ ;  /* 0x0000000805057810 */ /* 0x000fe40007ffe0ff */
[----:B------:R-:W-:Y:S02]  /*0c90*/  FSEL R6, R6, R8, P3 ;  /* 0x0000000806067208 */ /* 0x000fe40001800000 */
[----:B------:R-:W-:Y:S02]  /*0ca0*/  ISETP.NE.AND P1, PT, R5, UR11, PT ;  /* 0x0000000b05007c0c */ /* 0x000fe4000bf25270 */
[----:B------:R-:W-:-:S02]  /*0cb0*/  FSEL R7, R7, R9, P3 ;  /* 0x0000000907077208 */ /* 0x000fc40001800000 */
[----:B------:R-:W-:-:S04]  /*0cc0*/  IADD3 R10, P3, PT, R10, 0x40, RZ ;  /* 0x000000400a0a7810 */ /* 0x000fc80007f7e0ff */
[----:B0-----:R-:W-:Y:S01]  /*0cd0*/  DSETP.GT.AND P0, PT, R6, R16, PT ;  /* 0x000000100600722a */ /* 0x001fe20003f04000 */
[----:B------:R-:W-:-:S05]  /*0ce0*/  IADD3.X R11, PT, PT, RZ, R11, RZ, P3, !PT ;  /* 0x0000000bff0b7210 */ /* 0x000fca0001ffe4ff */
[----:B------:R-:W-:Y:S02]  /*0cf0*/  FSEL R8, R16, R6, P0 ;  /* 0x0000000610087208 */ /* 0x000fe40000000000 */
[----:B------:R-:W-:Y:S02]  /*0d00*/  FSEL R9, R17, R7, P0 ;  /* 0x0000000711097208 */ /* 0x000fe40000000000 */
[----:B------:R-:W-:Y:S01]  /*0d10*/  SEL R6, R5, R18, P0 ;  /* 0x0000001205067207 */ /* 0x000fe20000000000 */
[----:B------:R-:W-:Y:S06]  /*0d20*/  @P1 BRA `(.L_x_2) ;  /* 0xfffffff400b81947 */ /* 0x000fec000383ffff */
[----:B------:R-:W-:-:S07]  /*0d30*/  IADD3 R5, PT, PT, R5, 0x1, RZ ;  /* 0x0000000105057810 */ /* 0x000fce0007ffe0ff */
.L_x_1:
[----:B------:R-:W-:-:S09]  /*0d40*/  UISETP.NE.AND UP0, UPT, UR16, URZ, UPT ;  /* 0x000000ff1000728c */ /* 0x000fd2000bf05270 */
[----:B------:R-:W-:Y:S05]  /*0d50*/  BRA.U !UP0, `(.L_x_0) ;  /* 0x00000009084c7547 */ /* 0x000fea000b800000 */
[----:B------:R-:W-:Y:S02]  /*0d60*/  UISETP.GE.U32.AND UP0, UPT, UR16, 0x4, UPT ;  /* 0x000000041000788c */ /* 0x000fe4000bf06070 */
[----:B------:R-:W-:-:S04]  /*0d70*/  ULOP3.LUT UR5, UR4, 0x3, URZ, 0xc0, !UPT ;  /* 0x0000000304057892 */ /* 0x000fc8000f8ec0ff */
[----:B------:R-:W-:-:S03]  /*0d80*/  UISETP.NE.AND UP1, UPT, UR5, URZ, UPT ;  /* 0x000000ff0500728c */ /* 0x000fc6000bf25270 */
[----:B------:R-:W-:Y:S08]  /*0d90*/  BRA.U !UP0, `(.L_x_3) ;  /* 0x00000005082c7547 */ /* 0x000ff0000b800000 */
[----:B------:R-:W0:Y:S08]  /*0da0*/  LDC.64 R12, c[0x0][0x388] ;  /* 0x0000e200ff0c7b82 */ /* 0x000e300000000a00 */
[----:B------:R-:W2:Y:S08]  /*0db0*/  LDC.64 R20, c[0x0][0x390] ;  /* 0x0000e400ff147b82 */ /* 0x000eb00000000a00 */
[----:B------:R-:W3:Y:S01]  /*0dc0*/  LDC.64 R14, c[0x0][0x380] ;  /* 0x0000e000ff0e7b82 */ /* 0x000ee20000000a00 */
[----:B0-----:R-:W-:-:S05]  /*0dd0*/  IMAD.WIDE.U32 R12, R5, 0x8, R12 ;  /* 0x00000008050c7825 */ /* 0x001fca00078e000c */
[----:B------:R-:W4:Y:S01]  /*0de0*/  LDG.E.64 R10, desc[UR18][R12.64+0x8] ;  /* 0x000008120c0a7981 */ /* 0x000f22000c1e1b00 */
[----:B--2---:R-:W-:-:S03]  /*0df0*/  IMAD.WIDE.U32 R20, R5, 0x8, R20 ;  /* 0x0000000805147825 */ /* 0x004fc600078e0014 */
[----:B------:R-:W2:Y:S04]  /*0e00*/  LDG.E.64 R24, desc[UR18][R12.64] ;  /* 0x000000120c187981 */ /* 0x000ea8000c1e1b00 */
[----:B------:R-:W5:Y:S01]  /*0e10*/  LDG.E.64 R18, desc[UR18][R20.64] ;  /* 0x0000001214127981 */ /* 0x000f62000c1e1b00 */
[----:B---3--:R-:W-:-:S03]  /*0e20*/  IMAD.WIDE.U32 R14, R5, 0x8, R14 ;  /* 0x00000008050e7825 */ /* 0x008fc600078e000e */
[----:B------:R-:W3:Y:S04]  /*0e30*/  LDG.E.64 R28, desc[UR18][R20.64+0x8] ;  /* 0x00000812141c7981 */ /* 0x000ee8000c1e1b00 */
[----:B------:R-:W3:Y:S04]  /*0e40*/  LDG.E.64 R16, desc[UR18][R14.64+0x8] ;  /* 0x000008120e107981 */ /* 0x000ee8000c1e1b00 */
[----:B------:R-:W3:Y:S01]  /*0e50*/  LDG.E.64 R22, desc[UR18][R14.64] ;  /* 0x000000120e167981 */ /* 0x000ee2000c1e1b00 */
[----:B----4-:R0:W-:Y:S08]  /*0e60*/  F2F.F32.F64 R26, R10 ;  /* 0x0000000a001a7310 */ /* 0x0101f00000301000 */
[----:B--2---:R-:W2:Y:S01]  /*0e70*/  F2F.F32.F64 R24, R24 ;  /* 0x0000001800187310 */ /* 0x004ea20000301000 */
[----:B0-----:R-:W4:Y:S07]  /*0e80*/  LDG.E.64 R10, desc[UR18][R12.64+0x10] ;  /* 0x000010120c0a7981 */ /* 0x001f2e000c1e1b00 */
[----:B-----5:R0:W-:Y:S01]  /*0e90*/  F2F.F32.F64 R25, R18 ;  /* 0x0000001200197310 */ /* 0x0201e20000301000 */
[----:B------:R-:W5:Y:S04]  /*0ea0*/  LDG.E.64 R12, desc[UR18][R12.64+0x18] ;  /* 0x000018120c0c7981 */ /* 0x000f68000c1e1b00 */
[----:B0-----:R-:W5:Y:S03]  /*0eb0*/  LDG.E.64 R18, desc[UR18][R14.64+0x10] ;  /* 0x000010120e127981 */ /* 0x001f66000c1e1b00 */
[----:B---3--:R0:W-:Y:S01]  /*0ec0*/  F2F.F32.F64 R27, R16 ;  /* 0x00000010001b7310 */ /* 0x0081e20000301000 */
[----:B------:R-:W3:Y:S04]  /*0ed0*/  LDG.E.64 R14, desc[UR18][R14.64+0x18] ;  /* 0x000018120e0e7981 */ /* 0x000ee8000c1e1b00 */
[----:B0-----:R-:W3:Y:S03]  /*0ee0*/  LDG.E.64 R16, desc[UR18][R20.64+0x10] ;  /* 0x0000101214107981 */ /* 0x001ee6000c1e1b00 */
[----:B------:R0:W1:Y:S02]  /*0ef0*/  F2F.F32.F64 R7, R22 ;  /* 0x0000001600077310 */ /* 0x0000640000301000 */
[----:B0-----:R0:W3:Y:S01]  /*0f00*/  LDG.E.64 R22, desc[UR18][R20.64+0x18] ;  /* 0x0000181214167981 */ /* 0x0010e2000c1e1b00 */
[----:B--2---:R-:W-:-:S05]  /*0f10*/  FADD R24, R3, -R24 ;  /* 0x8000001803187221 */ /* 0x004fca0000000000 */
[----:B------:R-:W2:Y:S01]  /*0f20*/  F2F.F32.F64 R29, R28 ;  /* 0x0000001c001d7310 */ /* 0x000ea20000301000 */
[----:B-1----:R-:W-:Y:S01]  /*0f30*/  FADD R7, R2, -R7 ;  /* 0x8000000702077221 */ /* 0x002fe20000000000 */
[----:B------:R-:W-:Y:S01]  /*0f40*/  FMUL R24, R24, R24 ;  /* 0x0000001818187220 */ /* 0x000fe20000400000 */
[----:B------:R-:W-:Y:S01]  /*0f50*/  FADD R25, R4, -R25 ;  /* 0x8000001904197221 */ /* 0x000fe20000000000 */
[----:B------:R-:W-:Y:S02]  /*0f60*/  FADD R26, R3, -R26 ;  /* 0x8000001a031a7221 */ /* 0x000fe40000000000 */
[----:B------:R-:W-:Y:S01]  /*0f70*/  FFMA R24, R7, R7, R24 ;  /* 0x0000000707187223 */ /* 0x000fe20000000018 */
[----:B------:R-:W-:Y:S01]  /*0f80*/  FADD R27, R2, -R27 ;  /* 0x8000001b021b7221 */ /* 0x000fe20000000000 */
[----:B------:R-:W-:Y:S02]  /*0f90*/  FMUL R26, R26, R26 ;  /* 0x0000001a1a1a7220 */ /* 0x000fe40000400000 */
[----:B------:R-:W-:-:S02]  /*0fa0*/  FFMA R24, R25, R25, R24 ;  /* 0x0000001919187223 */ /* 0x000fc40000000018 */
[----:B------:R-:W-:Y:S02]  /*0fb0*/  FFMA R26, R27, R27, R26 ;  /* 0x0000001b1b1a7223 */ /* 0x000fe4000000001a */
[----:B0-----:R-:W0:Y:S01]  /*0fc0*/  F2F.F64.F32 R20, R24 ;  /* 0x0000001800147310 */ /* 0x001e220000201800 */
[----:B--2---:R-:W-:Y:S01]  /*0fd0*/  FADD R29, R4, -R29 ;  /* 0x8000001d041d7221 */ /* 0x004fe20000000000 */
[----:B0-----:R-:W-:-:S06]  /*0fe0*/  DSETP.GT.AND P0, PT, R8, R20, PT ;  /* 0x000000140800722a */ /* 0x001fcc0003f04000 */
[----:B------:R-:W-:Y:S02]  /*0ff0*/  FSEL R8, R20, R8, P0 ;  /* 0x0000000814087208 */ /* 0x000fe40000000000 */
[----:B------:R-:W-:Y:S02]  /*1000*/  FSEL R9, R21, R9, P0 ;  /* 0x0000000915097208 */ /* 0x000fe40000000000 */
[----:B------:R-:W-:Y:S01]  /*1010*/  SEL R6, R5, R6, P0 ;  /* 0x0000000605067207 */ /* 0x000fe20000000000 */
[----:B----4-:R0:W-:Y:S08]  /*1020*/  F2F.F32.F64 R10, R10 ;  /* 0x0000000a000a7310 */ /* 0x0101f00000301000 */
[----:B-----5:R-:W1:Y:S01]  /*1030*/  F2F.F32.F64 R19, R18 ;  /* 0x0000001200137310 */ /* 0x020e620000301000 */
[----:B0-----:R-:W-:-:S07]  /*1040*/  FFMA R11, R29, R29, R26 ;  /* 0x0000001d1d0b7223 */ /* 0x001fce000000001a */
[----:B------:R-:W-:Y:S08]  /*1050*/  F2F.F32.F64 R12, R12 ;  /* 0x0000000c000c7310 */ /* 0x000ff00000301000 */
[----:B---3--:R-:W0:Y:S01]  /*1060*/  F2F.F32.F64 R17, R16 ;  /* 0x0000001000117310 */ /* 0x008e220000301000 */
[----:B-1----:R-:W-:-:S07]  /*1070*/  FADD R19, R2, -R19 ;  /* 0x8000001302137221 */ /* 0x002fce0000000000 */
[----:B------:R1:W2:Y:S02]  /*1080*/  F2F.F32.F64 R7, R14 ;  /* 0x0000000e00077310 */ /* 0x0002a40000301000 */
[----:B-1----:R-:W-:-:S06]  /*1090*/  FADD R14, R3, -R10 ;  /* 0x8000000a030e7221 */ /* 0x002fcc0000000000 */
[----:B------:R-:W1:Y:S01]  /*10a0*/  F2F.F64.F32 R10, R11 ;  /* 0x0000000b000a7310 */ /* 0x000e620000201800 */
[----:B------:R-:W-:Y:S01]  /*10b0*/  FMUL R14, R14, R14 ;  /* 0x0000000e0e0e7220 */ /* 0x000fe20000400000 */
[----:B0-----:R-:W-:-:S06]  /*10c0*/  FADD R17, R4, -R17 ;  /* 0x8000001104117221 */ /* 0x001fcc0000000000 */
[----:B------:R-:W0:Y:S01]  /*10d0*/  F2F.F32.F64 R23, R22 ;  /* 0x0000001600177310 */ /* 0x000e220000301000 */
[----:B------:R-:W-:Y:S01]  /*10e0*/  FFMA R14, R19, R19, R14 ;  /* 0x00000013130e7223 */ /* 0x000fe2000000000e */
[----:B------:R-:W-:-:S03]  /*10f0*/  FADD R13, R3, -R12 ;  /* 0x8000000c030d7221 */ /* 0x000fc60000000000 */
[----:B------:R-:W-:Y:S01]  /*1100*/  FFMA R12, R17, R17, R14 ;  /* 0x00000011110c7223 */ /* 0x000fe2000000000e */
[----:B--2---:R-:W-:Y:S01]  /*1110*/  FADD R7, R2, -R7 ;  /* 0x8000000702077221 */ /* 0x004fe20000000000 */
[----:B------:R-:W-:Y:S01]  /*1120*/  FMUL R14, R13, R13 ;  /* 0x0000000d0d0e7220 */ /* 0x000fe20000400000 */
[----:B-1----:R-:W-:-:S03]  /*1130*/  DSETP.GT.AND P1, PT, R8, R10, PT ;  /* 0x0000000a0800722a */ /* 0x002fc60003f24000 */
[----:B------:R-:W1:Y:S01]  /*1140*/  F2F.F64.F32 R12, R12 ;  /* 0x0000000c000c7310 */ /* 0x000e620000201800 */
[----:B------:R-:W-:Y:S01]  /*1150*/  FFMA R14, R7, R7, R14 ;  /* 0x00000007070e7223 */ /* 0x000fe2000000000e */
[----:B0-----:R-:W-:Y:S01]  /*1160*/  FADD R23, R4, -R23 ;  /* 0x8000001704177221 */ /* 0x001fe20000000000 */
[----:B------:R-:W-:-:S03]  /*1170*/  FSEL R10, R10, R8, P1 ;  /* 0x000000080a0a7208 */ /* 0x000fc60000800000 */
[----:B------:R-:W-:Y:S01]  /*1180*/  FFMA R8, R23, R23, R14 ;  /* 0x0000001717087223 */ /* 0x000fe2000000000e */
[----:B------:R-:W-:-:S05]  /*1190*/  FSEL R11, R11, R9, P1 ;  /* 0x000000090b0b7208 */ /* 0x000fca0000800000 */
[----:B------:R-:W0:Y:S01]  /*11a0*/  F2F.F64.F32 R8, R8 ;  /* 0x0000000800087310 */ /* 0x000e220000201800 */
[----:B-1----:R-:W-:-:S06]  /*11b0*/  DSETP.GT.AND P2, PT, R10, R12, PT ;  /* 0x0000000c0a00722a */ /* 0x002fcc0003f44000 */
[----:B------:R-:W-:Y:S02]  /*11c0*/  FSEL R10, R12, R10, P2 ;  /* 0x0000000a0c0a7208 */ /* 0x000fe40001000000 */
[----:B------:R-:W-:-:S06]  /*11d0*/  FSEL R11, R13, R11, P2 ;  /* 0x0000000b0d0b7208 */ /* 0x000fcc0001000000 */
[----:B0-----:R-:W-:Y:S01]  /*11e0*/  DSETP.GT.AND P3, PT, R10, R8, PT ;  /* 0x000000080a00722a */ /* 0x001fe20003f64000 */
[C---:B------:R-:W-:Y:S02]  /*11f0*/  @P1 IADD3 R6, PT, PT, R5.reuse, 0x1, RZ ;  /* 0x0000000105061810 */ /* 0x040fe40007ffe0ff */
[----:B------:R-:W-:-:S03]  /*1200*/  @P2 IADD3 R6, PT, PT, R5, 0x2, RZ ;  /* 0x0000000205062810 */ /* 0x000fc60007ffe0ff */
[----:B------:R-:W-:Y:S02]  /*1210*/  FSEL R8, R8, R10, P3 ;  /* 0x0000000a08087208 */ /* 0x000fe40001800000 */
[----:B------:R-:W-:-:S06]  /*1220*/  FSEL R9, R9, R11, P3 ;  /* 0x0000000b09097208 */ /* 0x000fcc0001800000 */
[C---:B------:R-:W-:Y:S02]  /*1230*/  @P3 IADD3 R6, PT, PT, R5.reuse, 0x3, RZ ;  /* 0x0000000305063810 */ /* 0x040fe40007ffe0ff */
[----:B------:R-:W-:-:S07]  /*1240*/  IADD3 R5, PT, PT, R5, 0x4, RZ ;  /* 0x0000000405057810 */ /* 0x000fce0007ffe0ff */
.L_x_3:
[----:B------:R-:W-:Y:S05]  /*1250*/  BRA.U !UP1, `(.L_x_0) ;  /* 0x00000005090c7547 */ /* 0x000fea000b800000 */
[----:B------:R-:W-:Y:S02]  /*1260*/  UISETP.NE.AND UP0, UPT, UR5, 0x1, UPT ;  /* 0x000000010500788c */ /* 0x000fe4000bf05270 */
[----:B------:R-:W-:-:S04]  /*1270*/  ULOP3.LUT UR4, UR4, 0x1, URZ, 0xc0, !UPT ;  /* 0x0000000104047892 */ /* 0x000fc8000f8ec0ff */
[----:B------:R-:W-:-:S03]  /*1280*/  UISETP.NE.U32.AND UP1, UPT, UR4, 0x1, UPT ;  /* 0x000000010400788c */ /* 0x000fc6000bf25070 */
        /* <DEDUP_REMOVED lines=11> */
[----:B------:R-:W2:Y:S04]  /*1340*/  LDG.E.64 R10, desc[UR18][R18.64] ;  /* 0x00000012120a7981 */ /* 0x000ea8000c1e1b00 */
[----:B------:R-:W3:Y:S01]  /*1350*/  LDG.E.64 R24, desc[UR18][R18.64+0x8] ;  /* 0x0000081212187981 */ /* 0x000ee2000c1e1b00 */
[----:B----4-:R-:W0:Y:S08]  /*1360*/  F2F.F32.F64 R14, R14 ;  /* 0x0000000e000e7310 */ /* 0x010e300000301000 */
[----:B-----5:R-:W4:Y:S08]  /*1370*/  F2F.F32.F64 R17, R16 ;  /* 0x0000001000117310 */ /* 0x020f300000301000 */
[----:B--2---:R-:W2:Y:S01]  /*1380*/  F2F.F32.F64 R11, R10 ;  /* 0x0000000a000b7310 */ /* 0x004ea20000301000 */
[----:B0-----:R-:W-:-:S07]  /*1390*/  FADD R28, R3, -R14 ;  /* 0x8000000e031c7221 */ /* 0x001fce0000000000 */
[----:B------:R-:W0:Y:S01]  /*13a0*/  F2F.F32.F64 R22, R22 ;  /* 0x0000001600167310 */ /* 0x000e220000301000 */
[----:B----4-:R-:W-:Y:S01]  /*13b0*/  FADD R7, R2, -R17 ;  /* 0x8000001102077221 */ /* 0x010fe20000000000 */
[----:B------:R-:W-:-:S06]  /*13c0*/  FMUL R28, R28, R28 ;  /* 0x0000001c1c1c7220 */ /* 0x000fcc0000400000 */
[----:B---3--:R3:W4:Y:S01]  /*13d0*/  F2F.F32.F64 R13, R12 ;  /* 0x0000000c000d7310 */ /* 0x0087220000301000 */
[----:B------:R-:W-:Y:S01]  /*13e0*/  FFMA R28, R7, R7, R28 ;  /* 0x00000007071c7223 */ /* 0x000fe2000000001c */
[----:B--2---:R-:W-:-:S06]  /*13f0*/  FADD R7, R4, -R11 ;  /* 0x8000000b04077221 */ /* 0x004fcc0000000000 */
[----:B------:R-:W2:Y:S01]  /*1400*/  F2F.F32.F64 R25, R24 ;  /* 0x0000001800197310 */ /* 0x000ea20000301000 */
[----:B------:R-:W-:Y:S01]  /*1410*/  FFMA R28, R7, R7, R28 ;  /* 0x00000007071c7223 */ /* 0x000fe2000000001c */
[----:B0-----:R-:W-:-:S04]  /*1420*/  FADD R7, R3, -R22 ;  /* 0x8000001603077221 */ /* 0x001fc80000000000 */
[----:B---3--:R-:W-:Y:S01]  /*1430*/  FMUL R12, R7, R7 ;  /* 0x00000007070c7220 */ /* 0x008fe20000400000 */
[----:B----4-:R-:W-:Y:S01]  /*1440*/  FADD R13, R2, -R13 ;  /* 0x8000000d020d7221 */ /* 0x010fe20000000000 */
[----:B------:R-:W1:Y:S03]  /*1450*/  F2F.F64.F32 R10, R28 ;  /* 0x0000001c000a7310 */ /* 0x000e660000201800 */
[----:B------:R-:W-:Y:S01]  /*1460*/  FFMA R12, R13, R13, R12 ;  /* 0x0000000d0d0c7223 */ /* 0x000fe2000000000c */
[----:B--2---:R-:W-:-:S04]  /*1470*/  FADD R7, R4, -R25 ;  /* 0x8000001904077221 */ /* 0x004fc80000000000 */
[----:B------:R-:W-:-:S06]  /*1480*/  FFMA R12, R7, R7, R12 ;  /* 0x00000007070c7223 */ /* 0x000fcc000000000c */
[----:B------:R-:W0:Y:S01]  /*1490*/  F2F.F64.F32 R12, R12 ;  /* 0x0000000c000c7310 */ /* 0x000e220000201800 */
[----:B-1----:R-:W-:-:S06]  /*14a0*/  DSETP.GT.AND P0, PT, R8, R10, PT ;  /* 0x0000000a0800722a */ /* 0x002fcc0003f04000 */
[----:B------:R-:W-:Y:S02]  /*14b0*/  FSEL R8, R10, R8, P0 ;  /* 0x000000080a087208 */ /* 0x000fe40000000000 */
[----:B------:R-:W-:-:S06]  /*14c0*/  FSEL R9, R11, R9, P0 ;  /* 0x000000090b097208 */ /* 0x000fcc0000000000 */
[----:B0-----:R-:W-:Y:S01]  /*14d0*/  DSETP.GT.AND P1, PT, R8, R12, PT ;  /* 0x0000000c0800722a */ /* 0x001fe20003f24000 */
[----:B------:R-:W-:-:S05]  /*14e0*/  SEL R6, R5, R6, P0 ;  /* 0x0000000605067207 */ /* 0x000fca0000000000 */
[----:B------:R-:W-:Y:S02]  /*14f0*/  FSEL R8, R12, R8, P1 ;  /* 0x000000080c087208 */ /* 0x000fe40000800000 */
[----:B------:R-:W-:-:S06]  /*1500*/  FSEL R9, R13, R9, P1 ;  /* 0x000000090d097208 */ /* 0x000fcc0000800000 */
[C---:B------:R-:W-:Y:S02]  /*1510*/  @P1 IADD3 R6, PT, PT, R5.reuse, 0x1, RZ ;  /* 0x0000000105061810 */ /* 0x040fe40007ffe0ff */
[----:B------:R-:W-:-:S07]  /*1520*/  IADD3 R5, PT, PT, R5, 0x2, RZ ;  /* 0x0000000205057810 */ /* 0x000fce0007ffe0ff */
.L_x_4:
[----:B------:R-:W-:Y:S05]  /*1530*/  BRA.U UP1, `(.L_x_0) ;  /* 0x0000000101547547 */ /* 0x000fea000b800000 */
[----:B------:R-:W0:Y:S08]  /*1540*/  LDC.64 R12, c[0x0][0x388] ;  /* 0x0000e200ff0c7b82 */ /* 0x000e300000000a00 */
[----:B------:R-:W2:Y:S08]  /*1550*/  LDC.64 R10, c[0x0][0x380] ;  /* 0x0000e000ff0a7b82 */ /* 0x000eb00000000a00 */
[----:B------:R-:W3:Y:S01]  /*1560*/  LDC.64 R14, c[0x0][0x390] ;  /* 0x0000e400ff0e7b82 */ /* 0x000ee20000000a00 */
[----:B0-----:R-:W-:-:S06]  /*1570*/  IMAD.WIDE.U32 R12, R5, 0x8, R12 ;  /* 0x00000008050c7825 */ /* 0x001fcc00078e000c */
[----:B------:R-:W4:Y:S01]  /*1580*/  LDG.E.64 R12, desc[UR18][R12.64] ;  /* 0x000000120c0c7981 */ /* 0x000f22000c1e1b00 */
[----:B--2---:R-:W-:-:S06]  /*1590*/  IMAD.WIDE.U32 R10, R5, 0x8, R10 ;  /* 0x00000008050a7825 */ /* 0x004fcc00078e000a */
[----:B------:R-:W2:Y:S01]  /*15a0*/  LDG.E.64 R10, desc[UR18][R10.64] ;  /* 0x000000120a0a7981 */ /* 0x000ea2000c1e1b00 */
[----:B---3--:R-:W-:-:S06]  /*15b0*/  IMAD.WIDE.U32 R14, R5, 0x8, R14 ;  /* 0x00000008050e7825 */ /* 0x008fcc00078e000e */
[----:B------:R-:W3:Y:S01]  /*15c0*/  LDG.E.64 R14, desc[UR18][R14.64] ;  /* 0x000000120e0e7981 */ /* 0x000ee2000c1e1b00 */
[----:B----4-:R-:W0:Y:S08]  /*15d0*/  F2F.F32.F64 R16, R12 ;  /* 0x0000000c00107310 */ /* 0x010e300000301000 */
[----:B--2---:R-:W2:Y:S08]  /*15e0*/  F2F.F32.F64 R7, R10 ;  /* 0x0000000a00077310 */ /* 0x004eb00000301000 */
[----:B---3--:R-:W3:Y:S01]  /*15f0*/  F2F.F32.F64 R17, R14 ;  /* 0x0000000e00117310 */ /* 0x008ee20000301000 */
[----:B0-----:R-:W-:-:S04]  /*1600*/  FADD R16, R3, -R16 ;  /* 0x8000001003107221 */ /* 0x001fc80000000000 */
[----:B------:R-:W-:Y:S01]  /*1610*/  FMUL R16, R16, R16 ;  /* 0x0000001010107220 */ /* 0x000fe20000400000 */
[----:B--2---:R-:W-:-:S04]  /*1620*/  FADD R7, R2, -R7 ;  /* 0x8000000702077221 */ /* 0x004fc80000000000 */
[----:B------:R-:W-:Y:S01]  /*1630*/  FFMA R16, R7, R7, R16 ;  /* 0x0000000707107223 */ /* 0x000fe20000000010 */
[----:B---3--:R-:W-:-:S04]  /*1640*/  FADD R17, R4, -R17 ;  /* 0x8000001104117221 */ /* 0x008fc80000000000 */
[----:B------:R-:W-:-:S06]  /*1650*/  FFMA R2, R17, R17, R16 ;  /* 0x0000001111027223 */ /* 0x000fcc0000000010 */
[----:B------:R-:W1:Y:S02]  /*1660*/  F2F.F64.F32 R2, R2 ;  /* 0x0000000200027310 */ /* 0x000e640000201800 */
[----:B-1----:R-:W-:-:S06]  /*1670*/  DSETP.GT.AND P0, PT, R8, R2, PT ;  /* 0x000000020800722a */ /* 0x002fcc0003f04000 */
[----:B------:R-:W-:-:S08]  /*1680*/  SEL R6, R5, R6, P0 ;  /* 0x0000000605067207 */ /* 0x000fd00000000000 */
.L_x_0:
[----:B------:R-:W0:Y:S02]  /*1690*/  LDC.64 R2, c[0x0][0x3b0] ;  /* 0x0000ec00ff027b82 */ /* 0x000e240000000a00 */
[----:B0-----:R-:W-:-:S05]  /*16a0*/  IMAD.WIDE R2, R0, 0x4, R2 ;  /* 0x0000000400027825 */ /* 0x001fca00078e0202 */
[----:B------:R-:W-:Y:S01]  /*16b0*/  STG.E desc[UR18][R2.64], R6 ;  /* 0x0000000602007986 */ /* 0x000fe2000c101912 */
[----:B------:R-:W-:Y:S05]  /*16c0*/  EXIT ;  /* 0x000000000000794d */ /* 0x000fea0003800000 */
.L_x_5:
[----:B------:R-:W-:-:S00]  /*16d0*/  BRA `(.L_x_5) ;  /* 0xfffffffc00fc7947 */ /* 0x000fc0000383ffff */
[----:B------:R-:W-:-:S00]  /*16e0*/  NOP ;  /* 0x0000000000007918 */ /* 0x000fc00000000000 */
        /* <DEDUP_REMOVED lines=9> */
.L_x_6:


//--------------------- .nv.shared.reserved.0     --------------------------
	.section	.nv.shared.reserved.0,"aw",@nobits
	.weak		__nv_reservedSMEM_offset_0_alias
	.size		__nv_reservedSMEM_offset_0_alias, 0, 64
	.other		__nv_reservedSMEM_offset_0_alias,@"STO_CUDA_RESERVED_SHARED STV_DEFAULT"
__nv_reservedSMEM_offset_0_alias:
	.zero		0
	.zero		64


//--------------------- .nv.constant0._Z14calculateKMeanPdS_S_S_S_S_Piii --------------------------
	.section	.nv.constant0._Z14calculateKMeanPdS_S_S_S_S_Piii,"a",@progbits
	.sectionflags	@""
	.align	4
.nv.constant0._Z14calculateKMeanPdS_S_S_S_S_Piii:
	.zero		960


//--------------------- SYMBOLS --------------------------

	.type		.nv.reservedSmem.offset0,@object
	.size		.nv.reservedSmem.offset0,0x4
